// auto-generated by cutlass_sweep.gemm — config: {"arch": "sm_100", "cluster_m": 1, "cluster_n": 1, "dtype": "tf32", "dtype_b": "tf32", "layout": "nt", "stages": 7, "tile_k": 32, "tile_m": 64, "tile_n": 64}
#include "cutlass/cutlass.h"
#include "cutlass/gemm/collective/collective_builder.hpp"
#include "cutlass/gemm/device/gemm_universal_adapter.h"
#include "cutlass/gemm/kernel/gemm_universal.hpp"
#include "cutlass/epilogue/collective/collective_builder.hpp"

using ElemA = cutlass::tfloat32_t;
using ElemB = cutlass::tfloat32_t;
using ElemCD = cutlass::tfloat32_t;
using Acc  = float;
using TileShape    = cute::Shape<cute::_64, cute::_64, cute::_32>;
using ClusterShape = cute::Shape<cute::_1, cute::_1, cute::_1>;

using CollectiveEpilogue = typename cutlass::epilogue::collective::CollectiveBuilder<
    cutlass::arch::Sm100, cutlass::arch::OpClassTensorOp,
    TileShape, ClusterShape,
    cutlass::epilogue::collective::EpilogueTileAuto,
    Acc, Acc,
    ElemCD, cutlass::layout::RowMajor, 128 / cutlass::sizeof_bits<ElemCD>::value,
    ElemCD, cutlass::layout::RowMajor, 128 / cutlass::sizeof_bits<ElemCD>::value,
    cutlass::epilogue::collective::EpilogueScheduleAuto
  >::CollectiveOp;

using CollectiveMainloop = typename cutlass::gemm::collective::CollectiveBuilder<
    cutlass::arch::Sm100, cutlass::arch::OpClassTensorOp,
    ElemA, cutlass::layout::RowMajor, 128 / cutlass::sizeof_bits<ElemA>::value,
    ElemB, cutlass::layout::ColumnMajor, 128 / cutlass::sizeof_bits<ElemB>::value,
    Acc,
    TileShape, ClusterShape,
    cutlass::gemm::collective::StageCount<7>,
    cutlass::gemm::collective::KernelScheduleAuto
  >::CollectiveOp;

using GemmKernel = cutlass::gemm::kernel::GemmUniversal<
    cute::Shape<int,int,int,int>,
    CollectiveMainloop,
    CollectiveEpilogue
>;
using Gemm = cutlass::gemm::device::GemmUniversalAdapter<GemmKernel>;

// Force the device kernel symbol into the cubin without needing a host main.
auto* _anchor = &cutlass::device_kernel<GemmKernel>;


// ===== COMPILED SASS (sm_100a) =====

	.target	sm_100a

	.elftype	@"ET_EXEC"


//--------------------- .note.nv.tkinfo           --------------------------
	.section	.note.nv.tkinfo,"",@"SHT_NOTE"
	.sectionflags	@"SHF_NOTE_NV_TKINFO"
	.tkinfo
        /*0018*/ 	.word	0x00000002
        /*0030*/ 	.string	""
        /*0030*/ 	.string	"ptxas"
        /*0030*/ 	.string	"Cuda compilation tools, release 13.0, V13.0.88"
        /*0030*/ 	.string	"Build cuda_13.0.r13.0/compiler.36424714_0"
        /*0030*/ 	.string	"-arch sm_100a -m 64 "



//--------------------- .note.nv.cuinfo           --------------------------
	.section	.note.nv.cuinfo,"",@"SHT_NOTE"
	.sectionflags	@"SHF_NOTE_NV_CUINFO"
        /*0018*/ 	.short	0x0002
        /*001a*/ 	.short	0x0064
        /*001c*/ 	.short	0x0082
	.zero		2


//--------------------- .nv.info                  --------------------------
	.section	.nv.info,"",@"SHT_CUDA_INFO"
	.align	4


	//----- nvinfo : EIATTR_REGCOUNT
	.align		4
        /*0000*/ 	.byte	0x04, 0x2f
        /*0002*/ 	.short	(.L_19 - .L_18)
	.align		4
.L_18:
        /*0004*/ 	.word	index@(_ZN7cutlass13device_kernelINS_4gemm6kernel13GemmUniversalIN4cute5tupleIJiiiiEEENS1_10collective13CollectiveMmaINS1_35MainloopSm100TmaUmmaWarpSpecializedILi7ELi2ELi4ENS5_IJNS4_1CILi1EEESB_SB_EEEEENS5_IJNSA_ILi64EEESE_NSA_ILi32EEEEEENS_10tfloat32_tENS5_IJlSB_lEEESH_SI_NS4_8TiledMMAINS4_8MMA_AtomIJNS4_17SM100_MMA_TF32_SSISH_SH_fLi64ELi64ELNS4_4UMMA5MajorE0ELSN_0ELNSM_7ScaleInE0ELSO_0EEEEEENS4_6LayoutISC_NS5_IJNSA_ILi0EEESS_SS_EEEEENS5_IJNS4_10UnderscoreESV_SV_EEEEENS4_13SM90_TMA_LOADENS4_14ComposedLayoutINS4_7SwizzleILi3ELi4ELi3EEENS4_18smem_ptr_flag_bitsILi32EEENSR_INS5_IJNSA_ILi8EEESF_EEENS5_IJSF_SB_EEEEEEEvNS4_8identityESY_S18_vS19_EENS_8epilogue10collective18CollectiveEpilogueINS1B_23Sm100TmaWarpSpecializedILi3ELi2ELi16ELb1ELb0EEEJSG_NS5_IJNSR_ISE_SB_EENSR_ISF_SB_EEEEESH_SI_SH_SI_NS1B_6fusion15FusionCallbacksIS1F_NS1J_17LinearCombinationISH_fSH_fLNS_15FloatRoundStyleE2EEESG_S1I_JEEENS4_5SM1004TMEM4LOAD26SM100_TMEM_LOAD_16dp128b8xESY_S18_NS4_17SM75_U32x4_LDSM_NENS4_14SM90_TMA_STOREES18_NS4_17SM90_U32x4_STSM_NENS4_39AutoVectorizingCopyWithAssumedAlignmentILi128EEEEEEvvEEEEvNT_6ParamsE)
        /*0008*/ 	.word	0x0000005f


	//----- nvinfo : EIATTR_FRAME_SIZE
	.align		4
.L_19:
        /*000c*/ 	.byte	0x04, 0x11
        /*000e*/ 	.short	(.L_21 - .L_20)
	.align		4
.L_20:
        /*0010*/ 	.word	index@($__internal_2_$__cuda_sm10x_tcgen05_guardrail_trap_unallocated_columns_being_dealloced)
        /*0014*/ 	.word	0x00000000


	//----- nvinfo : EIATTR_FRAME_SIZE
	.align		4
.L_21:
        /*0018*/ 	.byte	0x04, 0x11
        /*001a*/ 	.short	(.L_23 - .L_22)
	.align		4
.L_22:
        /*001c*/ 	.word	index@($__internal_1_$__cuda_sm10x_tcgen05_guardrail_trap_phase_invalid_during_alloc)
        /*0020*/ 	.word	0x00000000


	//----- nvinfo : EIATTR_FRAME_SIZE
	.align		4
.L_23:
        /*0024*/ 	.byte	0x04, 0x11
        /*0026*/ 	.short	(.L_25 - .L_24)
	.align		4
.L_24:
        /*0028*/ 	.word	index@($__internal_0_$__cuda_sm10x_tcgen05_guardrail_trap_col_being_dealloced_not_returned_by_alloc)
        /*002c*/ 	.word	0x00000000


	//----- nvinfo : EIATTR_FRAME_SIZE
	.align		4
.L_25:
        /*0030*/ 	.byte	0x04, 0x11
        /*0032*/ 	.short	(.L_27 - .L_26)
	.align		4
.L_26:
        /*0034*/ 	.word	index@(_ZN7cutlass13device_kernelINS_4gemm6kernel13GemmUniversalIN4cute5tupleIJiiiiEEENS1_10collective13CollectiveMmaINS1_35MainloopSm100TmaUmmaWarpSpecializedILi7ELi2ELi4ENS5_IJNS4_1CILi1EEESB_SB_EEEEENS5_IJNSA_ILi64EEESE_NSA_ILi32EEEEEENS_10tfloat32_tENS5_IJlSB_lEEESH_SI_NS4_8TiledMMAINS4_8MMA_AtomIJNS4_17SM100_MMA_TF32_SSISH_SH_fLi64ELi64ELNS4_4UMMA5MajorE0ELSN_0ELNSM_7ScaleInE0ELSO_0EEEEEENS4_6LayoutISC_NS5_IJNSA_ILi0EEESS_SS_EEEEENS5_IJNS4_10UnderscoreESV_SV_EEEEENS4_13SM90_TMA_LOADENS4_14ComposedLayoutINS4_7SwizzleILi3ELi4ELi3EEENS4_18smem_ptr_flag_bitsILi32EEENSR_INS5_IJNSA_ILi8EEESF_EEENS5_IJSF_SB_EEEEEEEvNS4_8identityESY_S18_vS19_EENS_8epilogue10collective18CollectiveEpilogueINS1B_23Sm100TmaWarpSpecializedILi3ELi2ELi16ELb1ELb0EEEJSG_NS5_IJNSR_ISE_SB_EENSR_ISF_SB_EEEEESH_SI_SH_SI_NS1B_6fusion15FusionCallbacksIS1F_NS1J_17LinearCombinationISH_fSH_fLNS_15FloatRoundStyleE2EEESG_S1I_JEEENS4_5SM1004TMEM4LOAD26SM100_TMEM_LOAD_16dp128b8xESY_S18_NS4_17SM75_U32x4_LDSM_NENS4_14SM90_TMA_STOREES18_NS4_17SM90_U32x4_STSM_NENS4_39AutoVectorizingCopyWithAssumedAlignmentILi128EEEEEEvvEEEEvNT_6ParamsE)
        /*0038*/ 	.word	0x00000000


	//----- nvinfo : EIATTR_MIN_STACK_SIZE
	.align		4
.L_27:
        /*003c*/ 	.byte	0x04, 0x12
        /*003e*/ 	.short	(.L_29 - .L_28)
	.align		4
.L_28:
        /*0040*/ 	.word	index@(_ZN7cutlass13device_kernelINS_4gemm6kernel13GemmUniversalIN4cute5tupleIJiiiiEEENS1_10collective13CollectiveMmaINS1_35MainloopSm100TmaUmmaWarpSpecializedILi7ELi2ELi4ENS5_IJNS4_1CILi1EEESB_SB_EEEEENS5_IJNSA_ILi64EEESE_NSA_ILi32EEEEEENS_10tfloat32_tENS5_IJlSB_lEEESH_SI_NS4_8TiledMMAINS4_8MMA_AtomIJNS4_17SM100_MMA_TF32_SSISH_SH_fLi64ELi64ELNS4_4UMMA5MajorE0ELSN_0ELNSM_7ScaleInE0ELSO_0EEEEEENS4_6LayoutISC_NS5_IJNSA_ILi0EEESS_SS_EEEEENS5_IJNS4_10UnderscoreESV_SV_EEEEENS4_13SM90_TMA_LOADENS4_14ComposedLayoutINS4_7SwizzleILi3ELi4ELi3EEENS4_18smem_ptr_flag_bitsILi32EEENSR_INS5_IJNSA_ILi8EEESF_EEENS5_IJSF_SB_EEEEEEEvNS4_8identityESY_S18_vS19_EENS_8epilogue10collective18CollectiveEpilogueINS1B_23Sm100TmaWarpSpecializedILi3ELi2ELi16ELb1ELb0EEEJSG_NS5_IJNSR_ISE_SB_EENSR_ISF_SB_EEEEESH_SI_SH_SI_NS1B_6fusion15FusionCallbacksIS1F_NS1J_17LinearCombinationISH_fSH_fLNS_15FloatRoundStyleE2EEESG_S1I_JEEENS4_5SM1004TMEM4LOAD26SM100_TMEM_LOAD_16dp128b8xESY_S18_NS4_17SM75_U32x4_LDSM_NENS4_14SM90_TMA_STOREES18_NS4_17SM90_U32x4_STSM_NENS4_39AutoVectorizingCopyWithAssumedAlignmentILi128EEEEEEvvEEEEvNT_6ParamsE)
        /*0044*/ 	.word	0x00000000
.L_29:


//--------------------- .nv.compat                --------------------------
	.section	.nv.compat,"",@"SHT_CUDA_COMPAT_INFO"
	.align	4
        /*0000*/ 	.byte	0x02, 0x09, 0x01, 0x00, 0x02, 0x02, 0x02, 0x00, 0x02, 0x05, 0x05, 0x00, 0x03, 0x07, 0x01, 0x01
        /*0010*/ 	.byte	0x02, 0x03, 0x01, 0x00, 0x02, 0x06, 0x01, 0x00, 0x04, 0x0b, 0x08, 0x00, 0x09, 0x00, 0x00, 0x00
        /*0020*/ 	.byte	0x00, 0x00, 0x00, 0x00


//--------------------- .nv.info._ZN7cutlass13device_kernelINS_4gemm6kernel13GemmUniversalIN4cute5tupleIJiiiiEEENS1_10collective13CollectiveMmaINS1_35MainloopSm100TmaUmmaWarpSpecializedILi7ELi2ELi4ENS5_IJNS4_1CILi1EEESB_SB_EEEEENS5_IJNSA_ILi64EEESE_NSA_ILi32EEEEEENS_10tfloat32_tENS5_IJlSB_lEEESH_SI_NS4_8TiledMMAINS4_8MMA_AtomIJNS4_17SM100_MMA_TF32_SSISH_SH_fLi64ELi64ELNS4_4UMMA5MajorE0ELSN_0ELNSM_7ScaleInE0ELSO_0EEEEEENS4_6LayoutISC_NS5_IJNSA_ILi0EEESS_SS_EEEEENS5_IJNS4_10UnderscoreESV_SV_EEEEENS4_13SM90_TMA_LOADENS4_14ComposedLayoutINS4_7SwizzleILi3ELi4ELi3EEENS4_18smem_ptr_flag_bitsILi32EEENSR_INS5_IJNSA_ILi8EEESF_EEENS5_IJSF_SB_EEEEEEEvNS4_8identityESY_S18_vS19_EENS_8epilogue10collective18CollectiveEpilogueINS1B_23Sm100TmaWarpSpecializedILi3ELi2ELi16ELb1ELb0EEEJSG_NS5_IJNSR_ISE_SB_EENSR_ISF_SB_EEEEESH_SI_SH_SI_NS1B_6fusion15FusionCallbacksIS1F_NS1J_17LinearCombinationISH_fSH_fLNS_15FloatRoundStyleE2EEESG_S1I_JEEENS4_5SM1004TMEM4LOAD26SM100_TMEM_LOAD_16dp128b8xESY_S18_NS4_17SM75_U32x4_LDSM_NENS4_14SM90_TMA_STOREES18_NS4_17SM90_U32x4_STSM_NENS4_39AutoVectorizingCopyWithAssumedAlignmentILi128EEEEEEvvEEEEvNT_6ParamsE --------------------------
	.section	.nv.info._ZN7cutlass13device_kernelINS_4gemm6kernel13GemmUniversalIN4cute5tupleIJiiiiEEENS1_10collective13CollectiveMmaINS1_35MainloopSm100TmaUmmaWarpSpecializedILi7ELi2ELi4ENS5_IJNS4_1CILi1EEESB_SB_EEEEENS5_IJNSA_ILi64EEESE_NSA_ILi32EEEEEENS_10tfloat32_tENS5_IJlSB_lEEESH_SI_NS4_8TiledMMAINS4_8MMA_AtomIJNS4_17SM100_MMA_TF32_SSISH_SH_fLi64ELi64ELNS4_4UMMA5MajorE0ELSN_0ELNSM_7ScaleInE0ELSO_0EEEEEENS4_6LayoutISC_NS5_IJNSA_ILi0EEESS_SS_EEEEENS5_IJNS4_10UnderscoreESV_SV_EEEEENS4_13SM90_TMA_LOADENS4_14ComposedLayoutINS4_7SwizzleILi3ELi4ELi3EEENS4_18smem_ptr_flag_bitsILi32EEENSR_INS5_IJNSA_ILi8EEESF_EEENS5_IJSF_SB_EEEEEEEvNS4_8identityESY_S18_vS19_EENS_8epilogue10collective18CollectiveEpilogueINS1B_23Sm100TmaWarpSpecializedILi3ELi2ELi16ELb1ELb0EEEJSG_NS5_IJNSR_ISE_SB_EENSR_ISF_SB_EEEEESH_SI_SH_SI_NS1B_6fusion15FusionCallbacksIS1F_NS1J_17LinearCombinationISH_fSH_fLNS_15FloatRoundStyleE2EEESG_S1I_JEEENS4_5SM1004TMEM4LOAD26SM100_TMEM_LOAD_16dp128b8xESY_S18_NS4_17SM75_U32x4_LDSM_NENS4_14SM90_TMA_STOREES18_NS4_17SM90_U32x4_STSM_NENS4_39AutoVectorizingCopyWithAssumedAlignmentILi128EEEEEEvvEEEEvNT_6ParamsE,"",@"SHT_CUDA_INFO"
	.sectionflags	@""
	.align	4


	//----- nvinfo : EIATTR_CUDA_API_VERSION
	.align		4
        /*0000*/ 	.byte	0x04, 0x37
        /*0002*/ 	.short	(.L_31 - .L_30)
.L_30:
        /*0004*/ 	.word	0x00000082


	//----- nvinfo : EIATTR_KPARAM_INFO
	.align		4
.L_31:
        /*0008*/ 	.byte	0x04, 0x17
        /*000a*/ 	.short	(.L_33 - .L_32)
.L_32:
        /*000c*/ 	.word	0x00000000
        /*0010*/ 	.short	0x0000
        /*0012*/ 	.short	0x0000
        /*0014*/ 	.byte	0x00, 0xf0, 0x01, 0x20


	//----- nvinfo : EIATTR_AT_ENTRY_FRAGMENTS
	.align		4
.L_33:
        /*0018*/ 	.byte	0x04, 0x4f
        /*001a*/ 	.short	(.L_35 - .L_34)


	//   ....[0]....
.L_34:
        /*001c*/ 	.word	0x00000006


	//----- nvinfo : EIATTR_RESERVED_SMEM_USED
	.align		4
.L_35:
        /*0020*/ 	.byte	0x01, 0x41
	.zero		2


	//----- nvinfo : EIATTR_SPARSE_MMA_MASK
	.align		4
        /*0024*/ 	.byte	0x03, 0x50
        /*0026*/ 	.short	0x0000


	//----- nvinfo : EIATTR_TCGEN05_1CTA_USED
	.align		4
        /*0028*/ 	.byte	0x01, 0x51
	.zero		2


	//----- nvinfo : EIATTR_MAXREG_COUNT
	.align		4
        /*002c*/ 	.byte	0x03, 0x1b
        /*002e*/ 	.short	0x00ff


	//----- nvinfo : EIATTR_NUM_BARRIERS
	.align		4
        /*0030*/ 	.byte	0x02, 0x4c
        /*0032*/ 	.byte	0x07
	.zero		1


	//----- nvinfo : EIATTR_EXTERNS
	.align		4
        /*0034*/ 	.byte	0x04, 0x0f
        /*0036*/ 	.short	(.L_37 - .L_36)


	//   ....[0]....
	.align		4
.L_36:
        /*0038*/ 	.word	index@(__assertfail)


	//----- nvinfo : EIATTR_MERCURY_ISA_VERSION
	.align		4
.L_37:
        /*003c*/ 	.byte	0x03, 0x5f
        /*003e*/ 	.short	0x0101


	//----- nvinfo : EIATTR_INT_WARP_WIDE_INSTR_OFFSETS
	.align		4
        /*0040*/ 	.byte	0x04, 0x31
        /*0042*/ 	.short	(.L_39 - .L_38)


	//   ....[0]....
.L_38:
        /*0044*/ 	.word	0x00001e10


	//   ....[1]....
        /*0048*/ 	.word	0x00003a70


	//   ....[2]....
        /*004c*/ 	.word	0x00003a90


	//   ....[3]....
        /*0050*/ 	.word	0x00003ac0


	//   ....[4]....
        /*0054*/ 	.word	0x000043d0


	//   ....[5]....
        /*0058*/ 	.word	0x000043f0


	//   ....[6]....
        /*005c*/ 	.word	0x000046c0


	//   ....[7]....
        /*0060*/ 	.word	0x000047f0


	//----- nvinfo : EIATTR_COOP_GROUP_MASK_REGIDS
	.align		4
.L_39:
        /*0064*/ 	.byte	0x04, 0x29
        /*0066*/ 	.short	(.L_41 - .L_40)


	//   ....[0]....
.L_40:
        /*0068*/ 	.word	0xffffffff


	//   ....[1]....
        /*006c*/ 	.word	0xffffffff


	//   ....[2]....
        /*0070*/ 	.word	0xffffffff


	//   ....[3]....
        /*0074*/ 	.word	0xffffffff


	//   ....[4]....
        /*0078*/ 	.word	0xffffffff


	//   ....[5]....
        /*007c*/ 	.word	0xffffffff


	//   ....[6]....
        /*0080*/ 	.word	0xffffffff


	//   ....[7]....
        /*0084*/ 	.word	0xffffffff


	//   ....[8]....
        /*0088*/ 	.word	0xffffffff


	//   ....[9]....
        /*008c*/ 	.word	0xffffffff


	//   ....[10]....
        /*0090*/ 	.word	0xffffffff


	//   ....[11]....
        /*0094*/ 	.word	0xffffffff


	//   ....[12]....
        /*0098*/ 	.word	0xffffffff


	//----- nvinfo : EIATTR_COOP_GROUP_INSTR_OFFSETS
	.align		4
.L_41:
        /*009c*/ 	.byte	0x04, 0x28
        /*009e*/ 	.short	(.L_43 - .L_42)


	//   ....[0]....
.L_42:
        /*00a0*/ 	.word	0x00000090


	//   ....[1]....
        /*00a4*/ 	.word	0x000004d0


	//   ....[2]....
        /*00a8*/ 	.word	0x000006a0


	//   ....[3]....
        /*00ac*/ 	.word	0x00000820


	//   ....[4]....
        /*00b0*/ 	.word	0x00000920


	//   ....[5]....
        /*00b4*/ 	.word	0x00000a90


	//   ....[6]....
        /*00b8*/ 	.word	0x00000c30


	//   ....[7]....
        /*00bc*/ 	.word	0x00001cf0


	//   ....[8]....
        /*00c0*/ 	.word	0x00002c80


	//   ....[9]....
        /*00c4*/ 	.word	0x00002e90


	//   ....[10]....
        /*00c8*/ 	.word	0x00002ec0


	//   ....[11]....
        /*00cc*/ 	.word	0x00003950


	//   ....[12]....
        /*00d0*/ 	.word	0x00003b80


	//----- nvinfo : EIATTR_VRC_CTA_INIT_COUNT
	.align		4
.L_43:
        /*00d4*/ 	.byte	0x02, 0x4a
        /*00d6*/ 	.byte	0x80
	.zero		1


	//----- nvinfo : EIATTR_SYSCALL_OFFSETS
	.align		4
        /*00d8*/ 	.byte	0x04, 0x46
        /*00da*/ 	.short	(.L_45 - .L_44)


	//   ....[0]....
.L_44:
        /*00dc*/ 	.word	0x000053e0


	//   ....[1]....
        /*00e0*/ 	.word	0x000054d0


	//   ....[2]....
        /*00e4*/ 	.word	0x00005d90


	//   ....[3]....
        /*00e8*/ 	.word	0x000067e0


	//----- nvinfo : EIATTR_MBARRIER_INSTR_OFFSETS
	.align		4
.L_45:
        /*00ec*/ 	.byte	0x04, 0x39
        /*00ee*/ 	.short	(.L_47 - .L_46)


	//   ....[0]....
.L_46:
        /*00f0*/ 	.word	0x000005b0
        /*00f4*/ 	.word	0x000000ff
        /*00f8*/ 	.word	0x00000000
        /*00fc*/ 	.short	0x0100
        /*00fe*/ 	.byte	0x05
	.zero		1


	//   ....[1]....
        /*0100*/ 	.word	0x000005c0
        /*0104*/ 	.word	0x000000ff
        /*0108*/ 	.word	0x00000038
        /*010c*/ 	.short	0x0100
        /*010e*/ 	.byte	0x05
	.zero		1


	//   ....[2]....
        /*0110*/ 	.word	0x000005d0
        /*0114*/ 	.word	0x000000ff
        /*0118*/ 	.word	0x00000008
        /*011c*/ 	.short	0x0100
        /*011e*/ 	.byte	0x05
	.zero		1


	//   ....[3]....
        /*0120*/ 	.word	0x000005e0
        /*0124*/ 	.word	0x000000ff
        /*0128*/ 	.word	0x00000040
        /*012c*/ 	.short	0x0100
        /*012e*/ 	.byte	0x05
	.zero		1


	//   ....[4]....
        /*0130*/ 	.word	0x000005f0
        /*0134*/ 	.word	0x000000ff
        /*0138*/ 	.word	0x00000010
        /*013c*/ 	.short	0x0100
        /*013e*/ 	.byte	0x05
	.zero		1


	//   ....[5]....
        /*0140*/ 	.word	0x00000600
        /*0144*/ 	.word	0x000000ff
        /*0148*/ 	.word	0x00000048
        /*014c*/ 	.short	0x0100
        /*014e*/ 	.byte	0x05
	.zero		1


	//   ....[6]....
        /*0150*/ 	.word	0x00000610
        /*0154*/ 	.word	0x000000ff
        /*0158*/ 	.word	0x00000018
        /*015c*/ 	.short	0x0100
        /*015e*/ 	.byte	0x05
	.zero		1


	//   ....[7]....
        /*0160*/ 	.word	0x00000620
        /*0164*/ 	.word	0x000000ff
        /*0168*/ 	.word	0x00000050
        /*016c*/ 	.short	0x0100
        /*016e*/ 	.byte	0x05
	.zero		1


	//   ....[8]....
        /*0170*/ 	.word	0x00000630
        /*0174*/ 	.word	0x000000ff
        /*0178*/ 	.word	0x00000020
        /*017c*/ 	.short	0x0100
        /*017e*/ 	.byte	0x05
	.zero		1


	//   ....[9]....
        /*0180*/ 	.word	0x00000640
        /*0184*/ 	.word	0x000000ff
        /*0188*/ 	.word	0x00000058
        /*018c*/ 	.short	0x0100
        /*018e*/ 	.byte	0x05
	.zero		1


	//   ....[10]....
        /*0190*/ 	.word	0x00000650
        /*0194*/ 	.word	0x000000ff
        /*0198*/ 	.word	0x00000028
        /*019c*/ 	.short	0x0100
        /*019e*/ 	.byte	0x05
	.zero		1


	//   ....[11]....
        /*01a0*/ 	.word	0x00000660
        /*01a4*/ 	.word	0x000000ff
        /*01a8*/ 	.word	0x00000060
        /*01ac*/ 	.short	0x0100
        /*01ae*/ 	.byte	0x05
	.zero		1


	//   ....[12]....
        /*01b0*/ 	.word	0x00000670
        /*01b4*/ 	.word	0x000000ff
        /*01b8*/ 	.word	0x00000030
        /*01bc*/ 	.short	0x0100
        /*01be*/ 	.byte	0x05
	.zero		1


	//   ....[13]....
        /*01c0*/ 	.word	0x00000680
        /*01c4*/ 	.word	0x000000ff
        /*01c8*/ 	.word	0x00000068
        /*01cc*/ 	.short	0x0100
        /*01ce*/ 	.byte	0x05
	.zero		1


	//   ....[14]....
        /*01d0*/ 	.word	0x000007b0
        /*01d4*/ 	.word	0x000000ff
        /*01d8*/ 	.word	0x00000070
        /*01dc*/ 	.short	0x0100
        /*01de*/ 	.byte	0x07
	.zero		1


	//   ....[15]....
        /*01e0*/ 	.word	0x000007c0
        /*01e4*/ 	.word	0x000000ff
        /*01e8*/ 	.word	0x00000088
        /*01ec*/ 	.short	0x0100
        /*01ee*/ 	.byte	0x07
	.zero		1


	//   ....[16]....
        /*01f0*/ 	.word	0x000007d0
        /*01f4*/ 	.word	0x000000ff
        /*01f8*/ 	.word	0x00000078
        /*01fc*/ 	.short	0x0100
        /*01fe*/ 	.byte	0x07
	.zero		1


	//   ....[17]....
        /*0200*/ 	.word	0x000007e0
        /*0204*/ 	.word	0x000000ff
        /*0208*/ 	.word	0x00000090
        /*020c*/ 	.short	0x0100
        /*020e*/ 	.byte	0x07
	.zero		1


	//   ....[18]....
        /*0210*/ 	.word	0x000007f0
        /*0214*/ 	.word	0x000000ff
        /*0218*/ 	.word	0x00000080
        /*021c*/ 	.short	0x0100
        /*021e*/ 	.byte	0x07
	.zero		1


	//   ....[19]....
        /*0220*/ 	.word	0x00000800
        /*0224*/ 	.word	0x000000ff
        /*0228*/ 	.word	0x00000098
        /*022c*/ 	.short	0x0100
        /*022e*/ 	.byte	0x07
	.zero		1


	//   ....[20]....
        /*0230*/ 	.word	0x000008f0
        /*0234*/ 	.word	0x000000ff
        /*0238*/ 	.word	0x000000a0
        /*023c*/ 	.short	0x0100
        /*023e*/ 	.byte	0x05
	.zero		1


	//   ....[21]....
        /*0240*/ 	.word	0x00000900
        /*0244*/ 	.word	0x000000ff
        /*0248*/ 	.word	0x000000a8
        /*024c*/ 	.short	0x0100
        /*024e*/ 	.byte	0x05
	.zero		1


	//   ....[22]....
        /*0250*/ 	.word	0x00000a40
        /*0254*/ 	.word	0x000000ff
        /*0258*/ 	.word	0x000000b0
        /*025c*/ 	.short	0x0100
        /*025e*/ 	.byte	0x05
	.zero		1


	//   ....[23]....
        /*0260*/ 	.word	0x00000a50
        /*0264*/ 	.word	0x000000ff
        /*0268*/ 	.word	0x000000c0
        /*026c*/ 	.short	0x0100
        /*026e*/ 	.byte	0x05
	.zero		1


	//   ....[24]....
        /*0270*/ 	.word	0x00000a60
        /*0274*/ 	.word	0x000000ff
        /*0278*/ 	.word	0x000000b8
        /*027c*/ 	.short	0x0100
        /*027e*/ 	.byte	0x05
	.zero		1


	//   ....[25]....
        /*0280*/ 	.word	0x00000a70
        /*0284*/ 	.word	0x000000ff
        /*0288*/ 	.word	0x000000c8
        /*028c*/ 	.short	0x0100
        /*028e*/ 	.byte	0x05
	.zero		1


	//   ....[26]....
        /*0290*/ 	.word	0x00000ba0
        /*0294*/ 	.word	0x000000ff
        /*0298*/ 	.word	0x000000d0
        /*029c*/ 	.short	0x0100
        /*029e*/ 	.byte	0x07
	.zero		1


	//   ....[27]....
        /*02a0*/ 	.word	0x00000bb0
        /*02a4*/ 	.word	0x000000ff
        /*02a8*/ 	.word	0x000000f0
        /*02ac*/ 	.short	0x0100
        /*02ae*/ 	.byte	0x07
	.zero		1


	//   ....[28]....
        /*02b0*/ 	.word	0x00000bc0
        /*02b4*/ 	.word	0x000000ff
        /*02b8*/ 	.word	0x000000d8
        /*02bc*/ 	.short	0x0100
        /*02be*/ 	.byte	0x07
	.zero		1


	//   ....[29]....
        /*02c0*/ 	.word	0x00000bd0
        /*02c4*/ 	.word	0x000000ff
        /*02c8*/ 	.word	0x000000f8
        /*02cc*/ 	.short	0x0100
        /*02ce*/ 	.byte	0x07
	.zero		1


	//   ....[30]....
        /*02d0*/ 	.word	0x00000be0
        /*02d4*/ 	.word	0x000000ff
        /*02d8*/ 	.word	0x000000e0
        /*02dc*/ 	.short	0x0100
        /*02de*/ 	.byte	0x07
	.zero		1


	//   ....[31]....
        /*02e0*/ 	.word	0x00000bf0
        /*02e4*/ 	.word	0x000000ff
        /*02e8*/ 	.word	0x00000100
        /*02ec*/ 	.short	0x0100
        /*02ee*/ 	.byte	0x07
	.zero		1


	//   ....[32]....
        /*02f0*/ 	.word	0x00000c00
        /*02f4*/ 	.word	0x000000ff
        /*02f8*/ 	.word	0x000000e8
        /*02fc*/ 	.short	0x0100
        /*02fe*/ 	.byte	0x07
	.zero		1


	//   ....[33]....
        /*0300*/ 	.word	0x00000c10
        /*0304*/ 	.word	0x000000ff
        /*0308*/ 	.word	0x00000108
        /*030c*/ 	.short	0x0100
        /*030e*/ 	.byte	0x07
	.zero		1


	//   ....[34]....
        /*0310*/ 	.word	0x00000d00
        /*0314*/ 	.word	0x000000ff
        /*0318*/ 	.word	0x00000110
        /*031c*/ 	.short	0x0100
        /*031e*/ 	.byte	0x05
	.zero		1


	//   ....[35]....
        /*0320*/ 	.word	0x00000d10
        /*0324*/ 	.word	0x000000ff
        /*0328*/ 	.word	0x00000120
        /*032c*/ 	.short	0x0100
        /*032e*/ 	.byte	0x05
	.zero		1


	//   ....[36]....
        /*0330*/ 	.word	0x00000d20
        /*0334*/ 	.word	0x000000ff
        /*0338*/ 	.word	0x00000118
        /*033c*/ 	.short	0x0100
        /*033e*/ 	.byte	0x05
	.zero		1


	//   ....[37]....
        /*0340*/ 	.word	0x00000d30
        /*0344*/ 	.word	0x000000ff
        /*0348*/ 	.word	0x00000128
        /*034c*/ 	.short	0x0100
        /*034e*/ 	.byte	0x05
	.zero		1


	//   ....[38]....
        /*0350*/ 	.word	0x00001610
        /*0354*/ 	.word	0x00000003
        /*0358*/ 	.word	0x00000120
        /*035c*/ 	.short	0x010a
        /*035e*/ 	.byte	0xff
	.zero		1


	//   ....[39]....
        /*0360*/ 	.word	0x00001640
        /*0364*/ 	.word	0x00000003
        /*0368*/ 	.word	0x00000110
        /*036c*/ 	.short	0x0101
        /*036e*/ 	.byte	0xff
	.zero		1


	//   ....[40]....
        /*0370*/ 	.word	0x00001710
        /*0374*/ 	.word	0x000000ff
        /*0378*/ 	.word	0x00000038
        /*037c*/ 	.short	0x010a
        /*037e*/ 	.byte	0x08
	.zero		1


	//   ....[41]....
        /*0380*/ 	.word	0x000017b0
        /*0384*/ 	.word	0x000000ff
        /*0388*/ 	.word	0x00000038
        /*038c*/ 	.short	0x010a
        /*038e*/ 	.byte	0x21
	.zero		1


	//   ....[42]....
        /*0390*/ 	.word	0x00001910
        /*0394*/ 	.word	0x000000ff
        /*0398*/ 	.word	0x00000038
        /*039c*/ 	.short	0x010a
        /*039e*/ 	.byte	0x08
	.zero		1


	//   ....[43]....
        /*03a0*/ 	.word	0x00001a00
        /*03a4*/ 	.word	0x000000ff
        /*03a8*/ 	.word	0x000000a8
        /*03ac*/ 	.short	0x0101
        /*03ae*/ 	.byte	0x04
	.zero		1


	//   ....[44]....
        /*03b0*/ 	.word	0x00001a20
        /*03b4*/ 	.word	0x000000ff
        /*03b8*/ 	.word	0x00000038
        /*03bc*/ 	.short	0x010a
        /*03be*/ 	.byte	0x08
	.zero		1


	//   ....[45]....
        /*03c0*/ 	.word	0x00001aa0
        /*03c4*/ 	.word	0x000000ff
        /*03c8*/ 	.word	0x00000038
        /*03cc*/ 	.short	0x010a
        /*03ce*/ 	.byte	0x11
	.zero		1


	//   ....[46]....
        /*03d0*/ 	.word	0x00001c00
        /*03d4*/ 	.word	0x000000ff
        /*03d8*/ 	.word	0x00000038
        /*03dc*/ 	.short	0x010a
        /*03de*/ 	.byte	0x08
	.zero		1


	//   ....[47]....
        /*03e0*/ 	.word	0x00001d20
        /*03e4*/ 	.word	0x00000002
        /*03e8*/ 	.word	0x000000b0
        /*03ec*/ 	.short	0x010a
        /*03ee*/ 	.byte	0xff
	.zero		1


	//   ....[48]....
        /*03f0*/ 	.word	0x00001de0
        /*03f4*/ 	.word	0x00000002
        /*03f8*/ 	.word	0x00000000
        /*03fc*/ 	.short	0x0101
        /*03fe*/ 	.byte	0xff
	.zero		1


	//   ....[49]....
        /*0400*/ 	.word	0x00002340
        /*0404*/ 	.word	0x000000ff
        /*0408*/ 	.word	0x00000000
        /*040c*/ 	.short	0x010a
        /*040e*/ 	.byte	0x05
	.zero		1


	//   ....[50]....
        /*0410*/ 	.word	0x000023d0
        /*0414*/ 	.word	0x000000ff
        /*0418*/ 	.word	0x00000000
        /*041c*/ 	.short	0x010a
        /*041e*/ 	.byte	0x05
	.zero		1


	//   ....[51]....
        /*0420*/ 	.word	0x00002460
        /*0424*/ 	.word	0x000000ff
        /*0428*/ 	.word	0x00000000
        /*042c*/ 	.short	0x010a
        /*042e*/ 	.byte	0x05
	.zero		1


	//   ....[52]....
        /*0430*/ 	.word	0x000024f0
        /*0434*/ 	.word	0x000000ff
        /*0438*/ 	.word	0x00000000
        /*043c*/ 	.short	0x010a
        /*043e*/ 	.byte	0x05
	.zero		1


	//   ....[53]....
        /*0440*/ 	.word	0x00002580
        /*0444*/ 	.word	0x000000ff
        /*0448*/ 	.word	0x00000000
        /*044c*/ 	.short	0x010a
        /*044e*/ 	.byte	0x05
	.zero		1


	//   ....[54]....
        /*0450*/ 	.word	0x00002610
        /*0454*/ 	.word	0x000000ff
        /*0458*/ 	.word	0x00000000
        /*045c*/ 	.short	0x010a
        /*045e*/ 	.byte	0x05
	.zero		1


	//   ....[55]....
        /*0460*/ 	.word	0x000026b0
        /*0464*/ 	.word	0x00000000
        /*0468*/ 	.word	0x00000000
        /*046c*/ 	.short	0x010a
        /*046e*/ 	.byte	0xff
	.zero		1


	//   ....[56]....
        /*0470*/ 	.word	0x000027d0
        /*0474*/ 	.word	0x00000000
        /*0478*/ 	.word	0x00000110
        /*047c*/ 	.short	0x010a
        /*047e*/ 	.byte	0xff
	.zero		1


	//   ....[57]....
        /*0480*/ 	.word	0x00002830
        /*0484*/ 	.word	0x00000004
        /*0488*/ 	.word	0x00000000
        /*048c*/ 	.short	0x0101
        /*048e*/ 	.byte	0xff
	.zero		1


	//   ....[58]....
        /*0490*/ 	.word	0x00002850
        /*0494*/ 	.word	0x000000ff
        /*0498*/ 	.word	0x000000c0
        /*049c*/ 	.short	0x010a
        /*049e*/ 	.byte	0x05
	.zero		1


	//   ....[59]....
        /*04a0*/ 	.word	0x00002970
        /*04a4*/ 	.word	0x00000000
        /*04a8*/ 	.word	0x000000b0
        /*04ac*/ 	.short	0x010a
        /*04ae*/ 	.byte	0xff
	.zero		1


	//   ....[60]....
        /*04b0*/ 	.word	0x00002a80
        /*04b4*/ 	.word	0x00000000
        /*04b8*/ 	.word	0x00000000
        /*04bc*/ 	.short	0x0101
        /*04be*/ 	.byte	0xff
	.zero		1


	//   ....[61]....
        /*04c0*/ 	.word	0x00002b10
        /*04c4*/ 	.word	0x000000ff
        /*04c8*/ 	.word	0x000000c0
        /*04cc*/ 	.short	0x0106
        /*04ce*/ 	.byte	0x05
	.zero		1


	//   ....[62]....
        /*04d0*/ 	.word	0x00002b30
        /*04d4*/ 	.word	0x000000ff
        /*04d8*/ 	.word	0x000000c0
        /*04dc*/ 	.short	0x010a
        /*04de*/ 	.byte	0x05
	.zero		1


	//   ....[63]....
        /*04e0*/ 	.word	0x00002bc0
        /*04e4*/ 	.word	0x000000ff
        /*04e8*/ 	.word	0x000000c0
        /*04ec*/ 	.short	0x0106
        /*04ee*/ 	.byte	0x04
	.zero		1


	//   ....[64]....
        /*04f0*/ 	.word	0x00002c00
        /*04f4*/ 	.word	0x00000000
        /*04f8*/ 	.word	0x000000c0
        /*04fc*/ 	.short	0x010a
        /*04fe*/ 	.byte	0xff
	.zero		1


	//   ....[65]....
        /*0500*/ 	.word	0x00003140
        /*0504*/ 	.word	0x00000000
        /*0508*/ 	.word	0x000000b0
        /*050c*/ 	.short	0x010a
        /*050e*/ 	.byte	0xff
	.zero		1


	//   ....[66]....
        /*0510*/ 	.word	0x00003240
        /*0514*/ 	.word	0x00000003
        /*0518*/ 	.word	0x00000000
        /*051c*/ 	.short	0x0101
        /*051e*/ 	.byte	0xff
	.zero		1


	//   ....[67]....
        /*0520*/ 	.word	0x00003250
        /*0524*/ 	.word	0x000000ff
        /*0528*/ 	.word	0x00000000
        /*052c*/ 	.short	0x010a
        /*052e*/ 	.byte	0x06
	.zero		1


	//   ....[68]....
        /*0530*/ 	.word	0x000032d0
        /*0534*/ 	.word	0x000000ff
        /*0538*/ 	.word	0x000000f0
        /*053c*/ 	.short	0x010a
        /*053e*/ 	.byte	0x07
	.zero		1


	//   ....[69]....
        /*0540*/ 	.word	0x000033b0
        /*0544*/ 	.word	0x000000ff
        /*0548*/ 	.word	0x00000000
        /*054c*/ 	.short	0x010a
        /*054e*/ 	.byte	0x06
	.zero		1


	//   ....[70]....
        /*0550*/ 	.word	0x000034e0
        /*0554*/ 	.word	0x000000ff
        /*0558*/ 	.word	0x00000000
        /*055c*/ 	.short	0x010a
        /*055e*/ 	.byte	0x1a
	.zero		1


	//   ....[71]....
        /*0560*/ 	.word	0x00003780
        /*0564*/ 	.word	0x000000ff
        /*0568*/ 	.word	0x00000000
        /*056c*/ 	.short	0x010a
        /*056e*/ 	.byte	0x06
	.zero		1


	//   ....[72]....
        /*0570*/ 	.word	0x00003810
        /*0574*/ 	.word	0x000000ff
        /*0578*/ 	.word	0x00000000
        /*057c*/ 	.short	0x010a
        /*057e*/ 	.byte	0x06
	.zero		1


	//   ....[73]....
        /*0580*/ 	.word	0x000038a0
        /*0584*/ 	.word	0x000000ff
        /*0588*/ 	.word	0x00000000
        /*058c*/ 	.short	0x010a
        /*058e*/ 	.byte	0x06
	.zero		1


	//   ....[74]....
        /*0590*/ 	.word	0x00003930
        /*0594*/ 	.word	0x000000ff
        /*0598*/ 	.word	0x00000000
        /*059c*/ 	.short	0x010a
        /*059e*/ 	.byte	0x07
	.zero		1


	//   ....[75]....
        /*05a0*/ 	.word	0x00003d70
        /*05a4*/ 	.word	0x00000000
        /*05a8*/ 	.word	0x000000b0
        /*05ac*/ 	.short	0x010a
        /*05ae*/ 	.byte	0xff
	.zero		1


	//   ....[76]....
        /*05b0*/ 	.word	0x00003e30
        /*05b4*/ 	.word	0x00000000
        /*05b8*/ 	.word	0x00000000
        /*05bc*/ 	.short	0x0101
        /*05be*/ 	.byte	0xff
	.zero		1


	//   ....[77]....
        /*05c0*/ 	.word	0x00004150
        /*05c4*/ 	.word	0x000000ff
        /*05c8*/ 	.word	0x000000a8
        /*05cc*/ 	.short	0x010a
        /*05ce*/ 	.byte	0x07
	.zero		1


	//   ....[78]....
        /*05d0*/ 	.word	0x00004370
        /*05d4*/ 	.word	0x000000ff
        /*05d8*/ 	.word	0x00000088
        /*05dc*/ 	.short	0x010a
        /*05de*/ 	.byte	0x0f
	.zero		1


	//   ....[79]....
        /*05e0*/ 	.word	0x00004580
        /*05e4*/ 	.word	0x000000ff
        /*05e8*/ 	.word	0x00000070
        /*05ec*/ 	.short	0x010b
        /*05ee*/ 	.byte	0x0f
	.zero		1


	//   ....[80]....
        /*05f0*/ 	.word	0x00004600
        /*05f4*/ 	.word	0x000000ff
        /*05f8*/ 	.word	0x00000000
        /*05fc*/ 	.short	0x0101
        /*05fe*/ 	.byte	0x10
	.zero		1


	//   ....[81]....
        /*0600*/ 	.word	0x00004630
        /*0604*/ 	.word	0x000000ff
        /*0608*/ 	.word	0x00000088
        /*060c*/ 	.short	0x010a
        /*060e*/ 	.byte	0x0d
	.zero		1


	//   ....[82]....
        /*0610*/ 	.word	0x00004840
        /*0614*/ 	.word	0x000000ff
        /*0618*/ 	.word	0x00000070
        /*061c*/ 	.short	0x010b
        /*061e*/ 	.byte	0x0d
	.zero		1


	//   ....[83]....
        /*0620*/ 	.word	0x000048b0
        /*0624*/ 	.word	0x000000ff
        /*0628*/ 	.word	0x00000000
        /*062c*/ 	.short	0x0101
        /*062e*/ 	.byte	0x0f
	.zero		1


	//   ....[84]....
        /*0630*/ 	.word	0x00004900
        /*0634*/ 	.word	0x000000ff
        /*0638*/ 	.word	0x00000000
        /*063c*/ 	.short	0x010a
        /*063e*/ 	.byte	0x04
	.zero		1


	//   ....[85]....
        /*0640*/ 	.word	0x00004990
        /*0644*/ 	.word	0x000000ff
        /*0648*/ 	.word	0x00000000
        /*064c*/ 	.short	0x010a
        /*064e*/ 	.byte	0x04
	.zero		1


	//   ....[86]....
        /*0650*/ 	.word	0x00004a30
        /*0654*/ 	.word	0x00000000
        /*0658*/ 	.word	0x00000000
        /*065c*/ 	.short	0x010a
        /*065e*/ 	.byte	0xff
	.zero		1


	//   ....[87]....
        /*0660*/ 	.word	0x00004db0
        /*0664*/ 	.word	0x00000000
        /*0668*/ 	.word	0x000000b0
        /*066c*/ 	.short	0x010a
        /*066e*/ 	.byte	0xff
	.zero		1


	//   ....[88]....
        /*0670*/ 	.word	0x00004ec0
        /*0674*/ 	.word	0x00000000
        /*0678*/ 	.word	0x00000000
        /*067c*/ 	.short	0x0101
        /*067e*/ 	.byte	0xff
	.zero		1


	//   ....[89]....
        /*0680*/ 	.word	0x00005940
        /*0684*/ 	.word	0x00000000
        /*0688*/ 	.word	0x00000070
        /*068c*/ 	.short	0x010a
        /*068e*/ 	.byte	0xff
	.zero		1


	//   ....[90]....
        /*0690*/ 	.word	0x000059b0
        /*0694*/ 	.word	0x00000054
        /*0698*/ 	.word	0x000000d0
        /*069c*/ 	.short	0x010a
        /*069e*/ 	.byte	0xff
	.zero		1


	//   ....[91]....
        /*06a0*/ 	.word	0x00005a40
        /*06a4*/ 	.word	0x00000000
        /*06a8*/ 	.word	0x00000070
        /*06ac*/ 	.short	0x010a
        /*06ae*/ 	.byte	0xff
	.zero		1


	//   ....[92]....
        /*06b0*/ 	.word	0x00005c70
        /*06b4*/ 	.word	0x00000054
        /*06b8*/ 	.word	0x000000d0
        /*06bc*/ 	.short	0x010a
        /*06be*/ 	.byte	0xff
	.zero		1


	//   ....[93]....
        /*06c0*/ 	.word	0x00006500
        /*06c4*/ 	.word	0x00000000
        /*06c8*/ 	.word	0x00000000
        /*06cc*/ 	.short	0x0101
        /*06ce*/ 	.byte	0xff
	.zero		1


	//   ....[94]....
        /*06d0*/ 	.word	0x00006510
        /*06d4*/ 	.word	0x00000002
        /*06d8*/ 	.word	0x00000070
        /*06dc*/ 	.short	0x010a
        /*06de*/ 	.byte	0xff
	.zero		1


	//   ....[95]....
        /*06e0*/ 	.word	0x000065e0
        /*06e4*/ 	.word	0x00000002
        /*06e8*/ 	.word	0x00000070
        /*06ec*/ 	.short	0x010a
        /*06ee*/ 	.byte	0xff
	.zero		1


	//   ....[96]....
        /*06f0*/ 	.word	0x00006970
        /*06f4*/ 	.word	0x000000ff
        /*06f8*/ 	.word	0x00000000
        /*06fc*/ 	.short	0x0101
        /*06fe*/ 	.byte	0x05
	.zero		1


	//   ....[97]....
        /*0700*/ 	.word	0x00006fc0
        /*0704*/ 	.word	0x00000002
        /*0708*/ 	.word	0x00000000
        /*070c*/ 	.short	0x0101
        /*070e*/ 	.byte	0xff
	.zero		1


	//   ....[98]....
        /*0710*/ 	.word	0x00007230
        /*0714*/ 	.word	0x000000ff
        /*0718*/ 	.word	0x00000000
        /*071c*/ 	.short	0x0101
        /*071e*/ 	.byte	0x04
	.zero		1


	//   ....[99]....
        /*0720*/ 	.word	0x00007250
        /*0724*/ 	.word	0x00000003
        /*0728*/ 	.word	0x00000120
        /*072c*/ 	.short	0x010a
        /*072e*/ 	.byte	0xff
	.zero		1


	//   ....[100]....
        /*0730*/ 	.word	0x000072b0
        /*0734*/ 	.word	0x00000002
        /*0738*/ 	.word	0x00000038
        /*073c*/ 	.short	0x010a
        /*073e*/ 	.byte	0xff
	.zero		1


	//   ....[101]....
        /*0740*/ 	.word	0x00007310
        /*0744*/ 	.word	0x00000002
        /*0748*/ 	.word	0x00000038
        /*074c*/ 	.short	0x010a
        /*074e*/ 	.byte	0xff
	.zero		1


	//   ....[102]....
        /*0750*/ 	.word	0x00007360
        /*0754*/ 	.word	0x00000002
        /*0758*/ 	.word	0x000000b0
        /*075c*/ 	.short	0x010a
        /*075e*/ 	.byte	0xff
	.zero		1


	//   ....[103]....
        /*0760*/ 	.word	0x000073c0
        /*0764*/ 	.word	0x00000000
        /*0768*/ 	.word	0x00000000
        /*076c*/ 	.short	0x010a
        /*076e*/ 	.byte	0xff
	.zero		1


	//   ....[104]....
        /*0770*/ 	.word	0x00007420
        /*0774*/ 	.word	0x00000000
        /*0778*/ 	.word	0x00000000
        /*077c*/ 	.short	0x010a
        /*077e*/ 	.byte	0xff
	.zero		1


	//   ....[105]....
        /*0780*/ 	.word	0x00007480
        /*0784*/ 	.word	0x00000000
        /*0788*/ 	.word	0x00000000
        /*078c*/ 	.short	0x010a
        /*078e*/ 	.byte	0xff
	.zero		1


	//   ....[106]....
        /*0790*/ 	.word	0x000074e0
        /*0794*/ 	.word	0x00000000
        /*0798*/ 	.word	0x00000000
        /*079c*/ 	.short	0x010a
        /*079e*/ 	.byte	0xff
	.zero		1


	//   ....[107]....
        /*07a0*/ 	.word	0x00007540
        /*07a4*/ 	.word	0x00000000
        /*07a8*/ 	.word	0x00000000
        /*07ac*/ 	.short	0x010a
        /*07ae*/ 	.byte	0xff
	.zero		1


	//   ....[108]....
        /*07b0*/ 	.word	0x000075a0
        /*07b4*/ 	.word	0x00000000
        /*07b8*/ 	.word	0x00000000
        /*07bc*/ 	.short	0x010a
        /*07be*/ 	.byte	0xff
	.zero		1


	//   ....[109]....
        /*07c0*/ 	.word	0x000075f0
        /*07c4*/ 	.word	0x00000000
        /*07c8*/ 	.word	0x00000110
        /*07cc*/ 	.short	0x010a
        /*07ce*/ 	.byte	0xff
	.zero		1


	//   ....[110]....
        /*07d0*/ 	.word	0x00007650
        /*07d4*/ 	.word	0x00000000
        /*07d8*/ 	.word	0x000000c0
        /*07dc*/ 	.short	0x010a
        /*07de*/ 	.byte	0xff
	.zero		1


	//   ....[111]....
        /*07e0*/ 	.word	0x000076a0
        /*07e4*/ 	.word	0x00000000
        /*07e8*/ 	.word	0x000000b0
        /*07ec*/ 	.short	0x010a
        /*07ee*/ 	.byte	0xff
	.zero		1


	//   ....[112]....
        /*07f0*/ 	.word	0x00007700
        /*07f4*/ 	.word	0x00000000
        /*07f8*/ 	.word	0x000000c0
        /*07fc*/ 	.short	0x010a
        /*07fe*/ 	.byte	0xff
	.zero		1


	//   ....[113]....
        /*0800*/ 	.word	0x00007750
        /*0804*/ 	.word	0x00000000
        /*0808*/ 	.word	0x000000b0
        /*080c*/ 	.short	0x010a
        /*080e*/ 	.byte	0xff
	.zero		1


	//   ....[114]....
        /*0810*/ 	.word	0x000077b0
        /*0814*/ 	.word	0x00000003
        /*0818*/ 	.word	0x000000f0
        /*081c*/ 	.short	0x010a
        /*081e*/ 	.byte	0xff
	.zero		1


	//   ....[115]....
        /*0820*/ 	.word	0x00007810
        /*0824*/ 	.word	0x00000000
        /*0828*/ 	.word	0x00000000
        /*082c*/ 	.short	0x010a
        /*082e*/ 	.byte	0xff
	.zero		1


	//   ....[116]....
        /*0830*/ 	.word	0x00007870
        /*0834*/ 	.word	0x00000000
        /*0838*/ 	.word	0x00000000
        /*083c*/ 	.short	0x010a
        /*083e*/ 	.byte	0xff
	.zero		1


	//   ....[117]....
        /*0840*/ 	.word	0x000078d0
        /*0844*/ 	.word	0x00000000
        /*0848*/ 	.word	0x00000000
        /*084c*/ 	.short	0x010a
        /*084e*/ 	.byte	0xff
	.zero		1


	//   ....[118]....
        /*0850*/ 	.word	0x00007930
        /*0854*/ 	.word	0x00000000
        /*0858*/ 	.word	0x00000000
        /*085c*/ 	.short	0x010a
        /*085e*/ 	.byte	0xff
	.zero		1


	//   ....[119]....
        /*0860*/ 	.word	0x00007990
        /*0864*/ 	.word	0x00000000
        /*0868*/ 	.word	0x00000000
        /*086c*/ 	.short	0x010a
        /*086e*/ 	.byte	0xff
	.zero		1


	//   ....[120]....
        /*0870*/ 	.word	0x000079e0
        /*0874*/ 	.word	0x00000000
        /*0878*/ 	.word	0x000000b0
        /*087c*/ 	.short	0x010a
        /*087e*/ 	.byte	0xff
	.zero		1


	//   ....[121]....
        /*0880*/ 	.word	0x00007a40
        /*0884*/ 	.word	0x00000000
        /*0888*/ 	.word	0x000000a8
        /*088c*/ 	.short	0x010a
        /*088e*/ 	.byte	0xff
	.zero		1


	//   ....[122]....
        /*0890*/ 	.word	0x00007aa0
        /*0894*/ 	.word	0x00000000
        /*0898*/ 	.word	0x00000088
        /*089c*/ 	.short	0x010a
        /*089e*/ 	.byte	0xff
	.zero		1


	//   ....[123]....
        /*08a0*/ 	.word	0x00007b00
        /*08a4*/ 	.word	0x00000003
        /*08a8*/ 	.word	0x00000088
        /*08ac*/ 	.short	0x010a
        /*08ae*/ 	.byte	0xff
	.zero		1


	//   ....[124]....
        /*08b0*/ 	.word	0x00007b60
        /*08b4*/ 	.word	0x00000000
        /*08b8*/ 	.word	0x00000000
        /*08bc*/ 	.short	0x010a
        /*08be*/ 	.byte	0xff
	.zero		1


	//   ....[125]....
        /*08c0*/ 	.word	0x00007bc0
        /*08c4*/ 	.word	0x00000000
        /*08c8*/ 	.word	0x00000000
        /*08cc*/ 	.short	0x010a
        /*08ce*/ 	.byte	0xff
	.zero		1


	//   ....[126]....
        /*08d0*/ 	.word	0x00007c10
        /*08d4*/ 	.word	0x00000000
        /*08d8*/ 	.word	0x000000b0
        /*08dc*/ 	.short	0x010a
        /*08de*/ 	.byte	0xff
	.zero		1


	//   ....[127]....
        /*08e0*/ 	.word	0x00007c60
        /*08e4*/ 	.word	0x00000000
        /*08e8*/ 	.word	0x00000070
        /*08ec*/ 	.short	0x010a
        /*08ee*/ 	.byte	0xff
	.zero		1


	//   ....[128]....
        /*08f0*/ 	.word	0x00007cb0
        /*08f4*/ 	.word	0x00000054
        /*08f8*/ 	.word	0x000000d0
        /*08fc*/ 	.short	0x010a
        /*08fe*/ 	.byte	0xff
	.zero		1


	//   ....[129]....
        /*0900*/ 	.word	0x00007d00
        /*0904*/ 	.word	0x00000002
        /*0908*/ 	.word	0x00000070
        /*090c*/ 	.short	0x010a
        /*090e*/ 	.byte	0xff
	.zero		1


	//----- nvinfo : EIATTR_NUM_MBARRIERS
	.align		4
.L_47:
        /*0910*/ 	.byte	0x03, 0x38
        /*0912*/ 	.short	0x0026


	//----- nvinfo : EIATTR_EXIT_INSTR_OFFSETS
	.align		4
        /*0914*/ 	.byte	0x04, 0x1c
        /*0916*/ 	.short	(.L_49 - .L_48)


	//   ....[0]....
.L_48:
        /*0918*/ 	.word	0x000026e0


	//   ....[1]....
        /*091c*/ 	.word	0x00002bd0


	//   ....[2]....
        /*0920*/ 	.word	0x00002c30


	//   ....[3]....
        /*0924*/ 	.word	0x00003b90


	//   ....[4]....
        /*0928*/ 	.word	0x00004a60


	//   ....[5]....
        /*092c*/ 	.word	0x00004aa0


	//   ....[6]....
        /*0930*/ 	.word	0x00007120


	//   ....[7]....
        /*0934*/ 	.word	0x000071a0


	//   ....[8]....
        /*0938*/ 	.word	0x000071d0


	//   ....[9]....
        /*093c*/ 	.word	0x00007240


	//----- nvinfo : EIATTR_MAX_THREADS
	.align		4
.L_49:
        /*0940*/ 	.byte	0x04, 0x05
        /*0942*/ 	.short	(.L_51 - .L_50)
.L_50:
        /*0944*/ 	.word	0x00000100
        /*0948*/ 	.word	0x00000001
        /*094c*/ 	.word	0x00000001


	//----- nvinfo : EIATTR_CRS_STACK_SIZE
	.align		4
.L_51:
        /*0950*/ 	.byte	0x04, 0x1e
        /*0952*/ 	.short	(.L_53 - .L_52)
.L_52:
        /*0954*/ 	.word	0x00000000


	//----- nvinfo : EIATTR_CBANK_PARAM_SIZE
	.align		4
.L_53:
        /*0958*/ 	.byte	0x03, 0x19
        /*095a*/ 	.short	0x0800


	//----- nvinfo : EIATTR_PARAM_CBANK
	.align		4
        /*095c*/ 	.byte	0x04, 0x0a
        /*095e*/ 	.short	(.L_55 - .L_54)
	.align		4
.L_54:
        /*0960*/ 	.word	index@(.nv.constant0._ZN7cutlass13device_kernelINS_4gemm6kernel13GemmUniversalIN4cute5tupleIJiiiiEEENS1_10collective13CollectiveMmaINS1_35MainloopSm100TmaUmmaWarpSpecializedILi7ELi2ELi4ENS5_IJNS4_1CILi1EEESB_SB_EEEEENS5_IJNSA_ILi64EEESE_NSA_ILi32EEEEEENS_10tfloat32_tENS5_IJlSB_lEEESH_SI_NS4_8TiledMMAINS4_8MMA_AtomIJNS4_17SM100_MMA_TF32_SSISH_SH_fLi64ELi64ELNS4_4UMMA5MajorE0ELSN_0ELNSM_7ScaleInE0ELSO_0EEEEEENS4_6LayoutISC_NS5_IJNSA_ILi0EEESS_SS_EEEEENS5_IJNS4_10UnderscoreESV_SV_EEEEENS4_13SM90_TMA_LOADENS4_14ComposedLayoutINS4_7SwizzleILi3ELi4ELi3EEENS4_18smem_ptr_flag_bitsILi32EEENSR_INS5_IJNSA_ILi8EEESF_EEENS5_IJSF_SB_EEEEEEEvNS4_8identityESY_S18_vS19_EENS_8epilogue10collective18CollectiveEpilogueINS1B_23Sm100TmaWarpSpecializedILi3ELi2ELi16ELb1ELb0EEEJSG_NS5_IJNSR_ISE_SB_EENSR_ISF_SB_EEEEESH_SI_SH_SI_NS1B_6fusion15FusionCallbacksIS1F_NS1J_17LinearCombinationISH_fSH_fLNS_15FloatRoundStyleE2EEESG_S1I_JEEENS4_5SM1004TMEM4LOAD26SM100_TMEM_LOAD_16dp128b8xESY_S18_NS4_17SM75_U32x4_LDSM_NENS4_14SM90_TMA_STOREES18_NS4_17SM90_U32x4_STSM_NENS4_39AutoVectorizingCopyWithAssumedAlignmentILi128EEEEEEvvEEEEvNT_6ParamsE)
        /*0964*/ 	.short	0x0380
        /*0966*/ 	.short	0x0800


	//----- nvinfo : EIATTR_SW_WAR
	.align		4
.L_55:
        /*0968*/ 	.byte	0x04, 0x36
        /*096a*/ 	.short	(.L_57 - .L_56)
.L_56:
        /*096c*/ 	.word	0x00000008
.L_57:


//--------------------- .nv.callgraph             --------------------------
	.section	.nv.callgraph,"",@"SHT_CUDA_CALLGRAPH"
	.align	4
	.sectionentsize	8
	.align		4
        /*0000*/ 	.word	0x00000000
	.align		4
        /*0004*/ 	.word	0xffffffff
	.align		4
        /*0008*/ 	.word	index@(_ZN7cutlass13device_kernelINS_4gemm6kernel13GemmUniversalIN4cute5tupleIJiiiiEEENS1_10collective13CollectiveMmaINS1_35MainloopSm100TmaUmmaWarpSpecializedILi7ELi2ELi4ENS5_IJNS4_1CILi1EEESB_SB_EEEEENS5_IJNSA_ILi64EEESE_NSA_ILi32EEEEEENS_10tfloat32_tENS5_IJlSB_lEEESH_SI_NS4_8TiledMMAINS4_8MMA_AtomIJNS4_17SM100_MMA_TF32_SSISH_SH_fLi64ELi64ELNS4_4UMMA5MajorE0ELSN_0ELNSM_7ScaleInE0ELSO_0EEEEEENS4_6LayoutISC_NS5_IJNSA_ILi0EEESS_SS_EEEEENS5_IJNS4_10UnderscoreESV_SV_EEEEENS4_13SM90_TMA_LOADENS4_14ComposedLayoutINS4_7SwizzleILi3ELi4ELi3EEENS4_18smem_ptr_flag_bitsILi32EEENSR_INS5_IJNSA_ILi8EEESF_EEENS5_IJSF_SB_EEEEEEEvNS4_8identityESY_S18_vS19_EENS_8epilogue10collective18CollectiveEpilogueINS1B_23Sm100TmaWarpSpecializedILi3ELi2ELi16ELb1ELb0EEEJSG_NS5_IJNSR_ISE_SB_EENSR_ISF_SB_EEEEESH_SI_SH_SI_NS1B_6fusion15FusionCallbacksIS1F_NS1J_17LinearCombinationISH_fSH_fLNS_15FloatRoundStyleE2EEESG_S1I_JEEENS4_5SM1004TMEM4LOAD26SM100_TMEM_LOAD_16dp128b8xESY_S18_NS4_17SM75_U32x4_LDSM_NENS4_14SM90_TMA_STOREES18_NS4_17SM90_U32x4_STSM_NENS4_39AutoVectorizingCopyWithAssumedAlignmentILi128EEEEEEvvEEEEvNT_6ParamsE)
	.align		4
        /*000c*/ 	.word	index@(__assertfail)
	.align		4
        /*0010*/ 	.word	0x00000000
	.align		4
        /*0014*/ 	.word	0xfffffffe
	.align		4
        /*0018*/ 	.word	0x00000000
	.align		4
        /*001c*/ 	.word	0xfffffffd
	.align		4
        /*0020*/ 	.word	0x00000000
	.align		4
        /*0024*/ 	.word	0xfffffffc


//--------------------- .nv.constant4             --------------------------
	.section	.nv.constant4,"a",@progbits
	.align	8
	.align		8
.nv.constant4:
        /*0000*/ 	.dword	__assertfail
	.align		8
        /*0008*/ 	.dword	__unnamed_1
	.align		8
        /*0010*/ 	.dword	__unnamed_2
	.align		8
        /*0018*/ 	.dword	_ZN40_INTERNAL_8c54fd83_4_k_cu_a15ddac7_214944cuda3std3__45__cpo5beginE
	.align		8
        /*0020*/ 	.dword	_ZN40_INTERNAL_8c54fd83_4_k_cu_a15ddac7_214944cuda3std3__45__cpo3endE
	.align		8
        /*0028*/ 	.dword	_ZN40_INTERNAL_8c54fd83_4_k_cu_a15ddac7_214944cuda3std3__45__cpo6cbeginE
	.align		8
        /*0030*/ 	.dword	_ZN40_INTERNAL_8c54fd83_4_k_cu_a15ddac7_214944cuda3std3__45__cpo4cendE
	.align		8
        /*0038*/ 	.dword	_ZN40_INTERNAL_8c54fd83_4_k_cu_a15ddac7_214944cuda3std3__442_GLOBAL__N__8c54fd83_4_k_cu_a15ddac7_214946ignoreE
	.align		8
        /*0040*/ 	.dword	_ZN40_INTERNAL_8c54fd83_4_k_cu_a15ddac7_214944cuda3std3__419piecewise_constructE
	.align		8
        /*0048*/ 	.dword	_ZN40_INTERNAL_8c54fd83_4_k_cu_a15ddac7_214944cuda3std3__48in_placeE
	.align		8
        /*0050*/ 	.dword	_ZN40_INTERNAL_8c54fd83_4_k_cu_a15ddac7_214944cuda3std6ranges3__45__cpo4swapE
	.align		8
        /*0058*/ 	.dword	_ZN40_INTERNAL_8c54fd83_4_k_cu_a15ddac7_214944cuda3std6ranges3__45__cpo9iter_moveE
	.align		8
        /*0060*/ 	.dword	_ZN40_INTERNAL_8c54fd83_4_k_cu_a15ddac7_214944cute7productE
	.align		8
        /*0068*/ 	.dword	_ZN40_INTERNAL_8c54fd83_4_k_cu_a15ddac7_214944cute1_E
	.align		8
        /*0070*/ 	.dword	$str$25
	.align		8
        /*0078*/ 	.dword	$str$26
	.align		8
        /*0080*/ 	.dword	$str$27
	.align		8
        /*0088*/ 	.dword	$str$28


//--------------------- .text._ZN7cutlass13device_kernelINS_4gemm6kernel13GemmUniversalIN4cute5tupleIJiiiiEEENS1_10collective13CollectiveMmaINS1_35MainloopSm100TmaUmmaWarpSpecializedILi7ELi2ELi4ENS5_IJNS4_1CILi1EEESB_SB_EEEEENS5_IJNSA_ILi64EEESE_NSA_ILi32EEEEEENS_10tfloat32_tENS5_IJlSB_lEEESH_SI_NS4_8TiledMMAINS4_8MMA_AtomIJNS4_17SM100_MMA_TF32_SSISH_SH_fLi64ELi64ELNS4_4UMMA5MajorE0ELSN_0ELNSM_7ScaleInE0ELSO_0EEEEEENS4_6LayoutISC_NS5_IJNSA_ILi0EEESS_SS_EEEEENS5_IJNS4_10UnderscoreESV_SV_EEEEENS4_13SM90_TMA_LOADENS4_14ComposedLayoutINS4_7SwizzleILi3ELi4ELi3EEENS4_18smem_ptr_flag_bitsILi32EEENSR_INS5_IJNSA_ILi8EEESF_EEENS5_IJSF_SB_EEEEEEEvNS4_8identityESY_S18_vS19_EENS_8epilogue10collective18CollectiveEpilogueINS1B_23Sm100TmaWarpSpecializedILi3ELi2ELi16ELb1ELb0EEEJSG_NS5_IJNSR_ISE_SB_EENSR_ISF_SB_EEEEESH_SI_SH_SI_NS1B_6fusion15FusionCallbacksIS1F_NS1J_17LinearCombinationISH_fSH_fLNS_15FloatRoundStyleE2EEESG_S1I_JEEENS4_5SM1004TMEM4LOAD26SM100_TMEM_LOAD_16dp128b8xESY_S18_NS4_17SM75_U32x4_LDSM_NENS4_14SM90_TMA_STOREES18_NS4_17SM90_U32x4_STSM_NENS4_39AutoVectorizingCopyWithAssumedAlignmentILi128EEEEEEvvEEEEvNT_6ParamsE --------------------------
	.section	.text._ZN7cutlass13device_kernelINS_4gemm6kernel13GemmUniversalIN4cute5tupleIJiiiiEEENS1_10collective13CollectiveMmaINS1_35MainloopSm100TmaUmmaWarpSpecializedILi7ELi2ELi4ENS5_IJNS4_1CILi1EEESB_SB_EEEEENS5_IJNSA_ILi64EEESE_NSA_ILi32EEEEEENS_10tfloat32_tENS5_IJlSB_lEEESH_SI_NS4_8TiledMMAINS4_8MMA_AtomIJNS4_17SM100_MMA_TF32_SSISH_SH_fLi64ELi64ELNS4_4UMMA5MajorE0ELSN_0ELNSM_7ScaleInE0ELSO_0EEEEEENS4_6LayoutISC_NS5_IJNSA_ILi0EEESS_SS_EEEEENS5_IJNS4_10UnderscoreESV_SV_EEEEENS4_13SM90_TMA_LOADENS4_14ComposedLayoutINS4_7SwizzleILi3ELi4ELi3EEENS4_18smem_ptr_flag_bitsILi32EEENSR_INS5_IJNSA_ILi8EEESF_EEENS5_IJSF_SB_EEEEEEEvNS4_8identityESY_S18_vS19_EENS_8epilogue10collective18CollectiveEpilogueINS1B_23Sm100TmaWarpSpecializedILi3ELi2ELi16ELb1ELb0EEEJSG_NS5_IJNSR_ISE_SB_EENSR_ISF_SB_EEEEESH_SI_SH_SI_NS1B_6fusion15FusionCallbacksIS1F_NS1J_17LinearCombinationISH_fSH_fLNS_15FloatRoundStyleE2EEESG_S1I_JEEENS4_5SM1004TMEM4LOAD26SM100_TMEM_LOAD_16dp128b8xESY_S18_NS4_17SM75_U32x4_LDSM_NENS4_14SM90_TMA_STOREES18_NS4_17SM90_U32x4_STSM_NENS4_39AutoVectorizingCopyWithAssumedAlignmentILi128EEEEEEvvEEEEvNT_6ParamsE,"ax",@progbits
	.align	128
.text._ZN7cutlass13device_kernelINS_4gemm6kernel13GemmUniversalIN4cute5tupleIJiiiiEEENS1_10collective13CollectiveMmaINS1_35MainloopSm100TmaUmmaWarpSpecializedILi7ELi2ELi4ENS5_IJNS4_1CILi1EEESB_SB_EEEEENS5_IJNSA_ILi64EEESE_NSA_ILi32EEEEEENS_10tfloat32_tENS5_IJlSB_lEEESH_SI_NS4_8TiledMMAINS4_8MMA_AtomIJNS4_17SM100_MMA_TF32_SSISH_SH_fLi64ELi64ELNS4_4UMMA5MajorE0ELSN_0ELNSM_7ScaleInE0ELSO_0EEEEEENS4_6LayoutISC_NS5_IJNSA_ILi0EEESS_SS_EEEEENS5_IJNS4_10UnderscoreESV_SV_EEEEENS4_13SM90_TMA_LOADENS4_14ComposedLayoutINS4_7SwizzleILi3ELi4ELi3EEENS4_18smem_ptr_flag_bitsILi32EEENSR_INS5_IJNSA_ILi8EEESF_EEENS5_IJSF_SB_EEEEEEEvNS4_8identityESY_S18_vS19_EENS_8epilogue10collective18CollectiveEpilogueINS1B_23Sm100TmaWarpSpecializedILi3ELi2ELi16ELb1ELb0EEEJSG_NS5_IJNSR_ISE_SB_EENSR_ISF_SB_EEEEESH_SI_SH_SI_NS1B_6fusion15FusionCallbacksIS1F_NS1J_17LinearCombinationISH_fSH_fLNS_15FloatRoundStyleE2EEESG_S1I_JEEENS4_5SM1004TMEM4LOAD26SM100_TMEM_LOAD_16dp128b8xESY_S18_NS4_17SM75_U32x4_LDSM_NENS4_14SM90_TMA_STOREES18_NS4_17SM90_U32x4_STSM_NENS4_39AutoVectorizingCopyWithAssumedAlignmentILi128EEEEEEvvEEEEvNT_6ParamsE:
        .type           _ZN7cutlass13device_kernelINS_4gemm6kernel13GemmUniversalIN4cute5tupleIJiiiiEEENS1_10collective13CollectiveMmaINS1_35MainloopSm100TmaUmmaWarpSpecializedILi7ELi2ELi4ENS5_IJNS4_1CILi1EEESB_SB_EEEEENS5_IJNSA_ILi64EEESE_NSA_ILi32EEEEEENS_10tfloat32_tENS5_IJlSB_lEEESH_SI_NS4_8TiledMMAINS4_8MMA_AtomIJNS4_17SM100_MMA_TF32_SSISH_SH_fLi64ELi64ELNS4_4UMMA5MajorE0ELSN_0ELNSM_7ScaleInE0ELSO_0EEEEEENS4_6LayoutISC_NS5_IJNSA_ILi0EEESS_SS_EEEEENS5_IJNS4_10UnderscoreESV_SV_EEEEENS4_13SM90_TMA_LOADENS4_14ComposedLayoutINS4_7SwizzleILi3ELi4ELi3EEENS4_18smem_ptr_flag_bitsILi32EEENSR_INS5_IJNSA_ILi8EEESF_EEENS5_IJSF_SB_EEEEEEEvNS4_8identityESY_S18_vS19_EENS_8epilogue10collective18CollectiveEpilogueINS1B_23Sm100TmaWarpSpecializedILi3ELi2ELi16ELb1ELb0EEEJSG_NS5_IJNSR_ISE_SB_EENSR_ISF_SB_EEEEESH_SI_SH_SI_NS1B_6fusion15FusionCallbacksIS1F_NS1J_17LinearCombinationISH_fSH_fLNS_15FloatRoundStyleE2EEESG_S1I_JEEENS4_5SM1004TMEM4LOAD26SM100_TMEM_LOAD_16dp128b8xESY_S18_NS4_17SM75_U32x4_LDSM_NENS4_14SM90_TMA_STOREES18_NS4_17SM90_U32x4_STSM_NENS4_39AutoVectorizingCopyWithAssumedAlignmentILi128EEEEEEvvEEEEvNT_6ParamsE,@function
        .size           _ZN7cutlass13device_kernelINS_4gemm6kernel13GemmUniversalIN4cute5tupleIJiiiiEEENS1_10collective13CollectiveMmaINS1_35MainloopSm100TmaUmmaWarpSpecializedILi7ELi2ELi4ENS5_IJNS4_1CILi1EEESB_SB_EEEEENS5_IJNSA_ILi64EEESE_NSA_ILi32EEEEEENS_10tfloat32_tENS5_IJlSB_lEEESH_SI_NS4_8TiledMMAINS4_8MMA_AtomIJNS4_17SM100_MMA_TF32_SSISH_SH_fLi64ELi64ELNS4_4UMMA5MajorE0ELSN_0ELNSM_7ScaleInE0ELSO_0EEEEEENS4_6LayoutISC_NS5_IJNSA_ILi0EEESS_SS_EEEEENS5_IJNS4_10UnderscoreESV_SV_EEEEENS4_13SM90_TMA_LOADENS4_14ComposedLayoutINS4_7SwizzleILi3ELi4ELi3EEENS4_18smem_ptr_flag_bitsILi32EEENSR_INS5_IJNSA_ILi8EEESF_EEENS5_IJSF_SB_EEEEEEEvNS4_8identityESY_S18_vS19_EENS_8epilogue10collective18CollectiveEpilogueINS1B_23Sm100TmaWarpSpecializedILi3ELi2ELi16ELb1ELb0EEEJSG_NS5_IJNSR_ISE_SB_EENSR_ISF_SB_EEEEESH_SI_SH_SI_NS1B_6fusion15FusionCallbacksIS1F_NS1J_17LinearCombinationISH_fSH_fLNS_15FloatRoundStyleE2EEESG_S1I_JEEENS4_5SM1004TMEM4LOAD26SM100_TMEM_LOAD_16dp128b8xESY_S18_NS4_17SM75_U32x4_LDSM_NENS4_14SM90_TMA_STOREES18_NS4_17SM90_U32x4_STSM_NENS4_39AutoVectorizingCopyWithAssumedAlignmentILi128EEEEEEvvEEEEvNT_6ParamsE,(.L_x_163 - _ZN7cutlass13device_kernelINS_4gemm6kernel13GemmUniversalIN4cute5tupleIJiiiiEEENS1_10collective13CollectiveMmaINS1_35MainloopSm100TmaUmmaWarpSpecializedILi7ELi2ELi4ENS5_IJNS4_1CILi1EEESB_SB_EEEEENS5_IJNSA_ILi64EEESE_NSA_ILi32EEEEEENS_10tfloat32_tENS5_IJlSB_lEEESH_SI_NS4_8TiledMMAINS4_8MMA_AtomIJNS4_17SM100_MMA_TF32_SSISH_SH_fLi64ELi64ELNS4_4UMMA5MajorE0ELSN_0ELNSM_7ScaleInE0ELSO_0EEEEEENS4_6LayoutISC_NS5_IJNSA_ILi0EEESS_SS_EEEEENS5_IJNS4_10UnderscoreESV_SV_EEEEENS4_13SM90_TMA_LOADENS4_14ComposedLayoutINS4_7SwizzleILi3ELi4ELi3EEENS4_18smem_ptr_flag_bitsILi32EEENSR_INS5_IJNSA_ILi8EEESF_EEENS5_IJSF_SB_EEEEEEEvNS4_8identityESY_S18_vS19_EENS_8epilogue10collective18CollectiveEpilogueINS1B_23Sm100TmaWarpSpecializedILi3ELi2ELi16ELb1ELb0EEEJSG_NS5_IJNSR_ISE_SB_EENSR_ISF_SB_EEEEESH_SI_SH_SI_NS1B_6fusion15FusionCallbacksIS1F_NS1J_17LinearCombinationISH_fSH_fLNS_15FloatRoundStyleE2EEESG_S1I_JEEENS4_5SM1004TMEM4LOAD26SM100_TMEM_LOAD_16dp128b8xESY_S18_NS4_17SM75_U32x4_LDSM_NENS4_14SM90_TMA_STOREES18_NS4_17SM90_U32x4_STSM_NENS4_39AutoVectorizingCopyWithAssumedAlignmentILi128EEEEEEvvEEEEvNT_6ParamsE)
        .other          _ZN7cutlass13device_kernelINS_4gemm6kernel13GemmUniversalIN4cute5tupleIJiiiiEEENS1_10collective13CollectiveMmaINS1_35MainloopSm100TmaUmmaWarpSpecializedILi7ELi2ELi4ENS5_IJNS4_1CILi1EEESB_SB_EEEEENS5_IJNSA_ILi64EEESE_NSA_ILi32EEEEEENS_10tfloat32_tENS5_IJlSB_lEEESH_SI_NS4_8TiledMMAINS4_8MMA_AtomIJNS4_17SM100_MMA_TF32_SSISH_SH_fLi64ELi64ELNS4_4UMMA5MajorE0ELSN_0ELNSM_7ScaleInE0ELSO_0EEEEEENS4_6LayoutISC_NS5_IJNSA_ILi0EEESS_SS_EEEEENS5_IJNS4_10UnderscoreESV_SV_EEEEENS4_13SM90_TMA_LOADENS4_14ComposedLayoutINS4_7SwizzleILi3ELi4ELi3EEENS4_18smem_ptr_flag_bitsILi32EEENSR_INS5_IJNSA_ILi8EEESF_EEENS5_IJSF_SB_EEEEEEEvNS4_8identityESY_S18_vS19_EENS_8epilogue10collective18CollectiveEpilogueINS1B_23Sm100TmaWarpSpecializedILi3ELi2ELi16ELb1ELb0EEEJSG_NS5_IJNSR_ISE_SB_EENSR_ISF_SB_EEEEESH_SI_SH_SI_NS1B_6fusion15FusionCallbacksIS1F_NS1J_17LinearCombinationISH_fSH_fLNS_15FloatRoundStyleE2EEESG_S1I_JEEENS4_5SM1004TMEM4LOAD26SM100_TMEM_LOAD_16dp128b8xESY_S18_NS4_17SM75_U32x4_LDSM_NENS4_14SM90_TMA_STOREES18_NS4_17SM90_U32x4_STSM_NENS4_39AutoVectorizingCopyWithAssumedAlignmentILi128EEEEEEvvEEEEvNT_6ParamsE,@"STO_CUDA_ENTRY STV_DEFAULT"
_ZN7cutlass13device_kernelINS_4gemm6kernel13GemmUniversalIN4cute5tupleIJiiiiEEENS1_10collective13CollectiveMmaINS1_35MainloopSm100TmaUmmaWarpSpecializedILi7ELi2ELi4ENS5_IJNS4_1CILi1EEESB_SB_EEEEENS5_IJNSA_ILi64EEESE_NSA_ILi32EEEEEENS_10tfloat32_tENS5_IJlSB_lEEESH_SI_NS4_8TiledMMAINS4_8MMA_AtomIJNS4_17SM100_MMA_TF32_SSISH_SH_fLi64ELi64ELNS4_4UMMA5MajorE0ELSN_0ELNSM_7ScaleInE0ELSO_0EEEEEENS4_6LayoutISC_NS5_IJNSA_ILi0EEESS_SS_EEEEENS5_IJNS4_10UnderscoreESV_SV_EEEEENS4_13SM90_TMA_LOADENS4_14ComposedLayoutINS4_7SwizzleILi3ELi4ELi3EEENS4_18smem_ptr_flag_bitsILi32EEENSR_INS5_IJNSA_ILi8EEESF_EEENS5_IJSF_SB_EEEEEEEvNS4_8identityESY_S18_vS19_EENS_8epilogue10collective18CollectiveEpilogueINS1B_23Sm100TmaWarpSpecializedILi3ELi2ELi16ELb1ELb0EEEJSG_NS5_IJNSR_ISE_SB_EENSR_ISF_SB_EEEEESH_SI_SH_SI_NS1B_6fusion15FusionCallbacksIS1F_NS1J_17LinearCombinationISH_fSH_fLNS_15FloatRoundStyleE2EEESG_S1I_JEEENS4_5SM1004TMEM4LOAD26SM100_TMEM_LOAD_16dp128b8xESY_S18_NS4_17SM75_U32x4_LDSM_NENS4_14SM90_TMA_STOREES18_NS4_17SM90_U32x4_STSM_NENS4_39AutoVectorizingCopyWithAssumedAlignmentILi128EEEEEEvvEEEEvNT_6ParamsE:
[----:B------:R-:W1:Y:S01]  /*0000*/  LDC R1, c[0x0][0x37c] ;  /* 0x0000df00ff017b82 */ /* 0x000e620000000800 */
[----:B------:R-:W2:Y:S01]  /*0010*/  S2R R79, SR_TID.X ;  /* 0x00000000004f7919 */ /* 0x000ea20000002100 */
[----:B------:R-:W3:Y:S01]  /*0020*/  LDCU.64 UR4, c[0x0][0x890] ;  /* 0x00011200ff0477ac */ /* 0x000ee20008000a00 */
[----:B------:R-:W-:Y:S02]  /*0030*/  PRMT R67, RZ, 0x7610, R67 ;  /* 0x00007610ff437816 */ /* 0x000fe40000000043 */
[----:B------:R-:W-:Y:S01]  /*0040*/  ELECT P5, URZ, PT ;  /* 0x0000000000ff782f */ /* 0x000fe200038a0000 */
[----:B------:R-:W4:Y:S01]  /*0050*/  LDCU.64 UR46, c[0x0][0x358] ;  /* 0x00006b00ff2e77ac */ /* 0x000f220008000a00 */
[----:B---3--:R-:W-:-:S04]  /*0060*/  UISETP.NE.U32.AND UP0, UPT, UR4, URZ, UPT ;  /* 0x000000ff0400728c */ /* 0x008fc8000bf05070 */
[----:B------:R-:W-:Y:S01]  /*0070*/  UISETP.NE.AND.EX UP0, UPT, UR5, URZ, UPT, UP0 ;  /* 0x000000ff0500728c */ /* 0x000fe2000bf05300 */
[----:B--2---:R-:W-:-:S05]  /*0080*/  SHF.R.U32.HI R73, RZ, 0x5, R79 ;  /* 0x00000005ff497819 */ /* 0x004fca000001164f */
[----:B------:R-:W2:Y:S02]  /*0090*/  SHFL.IDX PT, R0, R73, RZ, 0x1f ;  /* 0x00001fff49007589 */ /* 0x000ea400000e0000 */
[----:B--2---:R-:W-:Y:S01]  /*00a0*/  R2UR UR8, R0 ;  /* 0x00000000000872ca */ /* 0x004fe200000e0000 */
[----:B-1--4-:R-:W-:-:S14]  /*00b0*/  BRA.U UP0, `(.L_x_0) ;  /* 0x00000001002c7547 */ /* 0x012fdc000b800000 */
[----:B------:R-:W1:Y:S02]  /*00c0*/  LDCU.64 UR6, c[0x0][0x888] ;  /* 0x00011100ff0677ac */ /* 0x000e640008000a00 */
[----:B-1----:R-:W-:-:S04]  /*00d0*/  UISETP.NE.U32.AND UP0, UPT, UR6, URZ, UPT ;  /* 0x000000ff0600728c */ /* 0x002fc8000bf05070 */
[----:B------:R-:W-:-:S09]  /*00e0*/  UISETP.NE.AND.EX UP0, UPT, UR7, URZ, UPT, UP0 ;  /* 0x000000ff0700728c */ /* 0x000fd2000bf05300 */
[----:B------:R-:W-:Y:S05]  /*00f0*/  BRA.U !UP0, `(.L_x_1) ;  /* 0x0000000108107547 */ /* 0x000fea000b800000 */
[----:B------:R-:W1:Y:S02]  /*0100*/  LDC.64 R2, c[0x0][0x888] ;  /* 0x00022200ff027b82 */ /* 0x000e640000000a00 */
[----:B-1----:R1:W5:Y:S01]  /*0110*/  LDG.E R35, desc[UR46][R2.64] ;  /* 0x0000002e02237981 */ /* 0x002362000c1e1900 */
[----:B------:R-:W-:Y:S01]  /*0120*/  HFMA2 R67, -RZ, RZ, 0, 5.9604644775390625e-08 ;  /* 0x00000001ff437431 */ /* 0x000fe200000001ff */
[----:B------:R-:W-:Y:S05]  /*0130*/  BRA `(.L_x_0) ;  /* 0x00000000000c7947 */ /* 0x000fea0003800000 */
.L_x_1:
[----:B------:R-:W1:Y:S01]  /*0140*/  LDCU UR6, c[0x0][0x880] ;  /* 0x00011000ff0677ac */ /* 0x000e620008000800 */
[----:B------:R-:W-:Y:S01]  /*0150*/  HFMA2 R67, -RZ, RZ, 0, 5.9604644775390625e-08 ;  /* 0x00000001ff437431 */ /* 0x000fe200000001ff */
[----:B-1----:R-:W-:-:S07]  /*0160*/  MOV R35, UR6 ;  /* 0x0000000600237c02 */ /* 0x002fce0008000f00 */
.L_x_0:
[----:B------:R-:W2:Y:S02]  /*0170*/  LDCU.64 UR6, c[0x0][0x8b0] ;  /* 0x00011600ff0677ac */ /* 0x000ea40008000a00 */
[----:B--2---:R-:W-:-:S04]  /*0180*/  UISETP.NE.U32.AND UP0, UPT, UR6, URZ, UPT ;  /* 0x000000ff0600728c */ /* 0x004fc8000bf05070 */
[----:B------:R-:W-:-:S09]  /*0190*/  UISETP.NE.AND.EX UP0, UPT, UR7, URZ, UPT, UP0 ;  /* 0x000000ff0700728c */ /* 0x000fd2000bf05300 */
[----:B------:R-:W-:Y:S05]  /*01a0*/  BRA.U UP0, `(.L_x_2) ;  /* 0x0000000100247547 */ /* 0x000fea000b800000 */
[----:B------:R-:W2:Y:S02]  /*01b0*/  LDCU.64 UR6, c[0x0][0x8a8] ;  /* 0x00011500ff0677ac */ /* 0x000ea40008000a00 */
[----:B--2---:R-:W-:-:S04]  /*01c0*/  UISETP.NE.U32.AND UP0, UPT, UR6, URZ, UPT ;  /* 0x000000ff0600728c */ /* 0x004fc8000bf05070 */
[----:B------:R-:W-:-:S09]  /*01d0*/  UISETP.NE.AND.EX UP0, UPT, UR7, URZ, UPT, UP0 ;  /* 0x000000ff0700728c */ /* 0x000fd2000bf05300 */
[----:B------:R-:W-:Y:S05]  /*01e0*/  BRA.U !UP0, `(.L_x_3) ;  /* 0x00000001080c7547 */ /* 0x000fea000b800000 */
[----:B-1----:R-:W1:Y:S02]  /*01f0*/  LDC.64 R2, c[0x0][0x8a8] ;  /* 0x00022a00ff027b82 */ /* 0x002e640000000a00 */
[----:B-1----:R2:W5:Y:S01]  /*0200*/  LDG.E R33, desc[UR46][R2.64] ;  /* 0x0000002e02217981 */ /* 0x002562000c1e1900 */
[----:B------:R-:W-:Y:S05]  /*0210*/  BRA `(.L_x_2) ;  /* 0x0000000000087947 */ /* 0x000fea0003800000 */
.L_x_3:
[----:B------:R-:W2:Y:S02]  /*0220*/  LDCU UR6, c[0x0][0x8a0] ;  /* 0x00011400ff0677ac */ /* 0x000ea40008000800 */
[----:B--2---:R-:W-:Y:S02]  /*0230*/  MOV R33, UR6 ;  /* 0x0000000600217c02 */ /* 0x004fe40008000f00 */
.L_x_2:
[----:B------:R-:W-:Y:S01]  /*0240*/  IMAD.U32 R0, RZ, RZ, UR8 ;  /* 0x00000008ff007e24 */ /* 0x000fe2000f8e00ff */
[----:B------:R-:W-:Y:S04]  /*0250*/  BSSY.RECONVERGENT B0, `(.L_x_4) ;  /* 0x000000c000007945 */ /* 0x000fe80003800200 */
[C---:B------:R-:W-:Y:S02]  /*0260*/  ISETP.NE.OR P1, PT, R0.reuse, 0x1, !P5 ;  /* 0x000000010000780c */ /* 0x040fe40006f25670 */
[----:B------:R-:W-:-:S11]  /*0270*/  ISETP.NE.OR P0, PT, R0, 0x3, !P5 ;  /* 0x000000030000780c */ /* 0x000fd60006f05670 */
[----:B------:R-:W-:Y:S05]  /*0280*/  @P1 BRA `(.L_x_5) ;  /* 0x0000000000201947 */ /* 0x000fea0003800000 */
[----:B------:R-:W3:Y:S02]  /*0290*/  LDCU.64 UR6, c[0x0][0x348] ;  /* 0x00006900ff0677ac */ /* 0x000ee40008000a00 */
[----:B---3--:R-:W-:Y:S02]  /*02a0*/  UIADD3 UR10, UP1, UPT, UR6, 0x80, URZ ;  /* 0x00000080060a7890 */ /* 0x008fe4000ff3e0ff */
[----:B------:R-:W-:Y:S02]  /*02b0*/  UIADD3 UR6, UP0, UPT, UR6, 0x180, URZ ;  /* 0x0000018006067890 */ /* 0x000fe4000ff1e0ff */
[----:B------:R-:W-:Y:S02]  /*02c0*/  UIADD3.X UR11, UPT, UPT, URZ, UR7, URZ, UP1, !UPT ;  /* 0x00000007ff0b7290 */ /* 0x000fe40008ffe4ff */
[----:B------:R-:W-:-:S07]  /*02d0*/  UIADD3.X UR7, UPT, UPT, URZ, UR7, URZ, UP0, !UPT ;  /* 0x00000007ff077290 */ /* 0x000fce00087fe4ff */
[----:B------:R3:W-:Y:S02]  /*02e0*/  UTMACCTL.PF [UR10] ;  /* 0x000000000a0079b9 */ /* 0x0007e40008040000 */
[----:B------:R3:W-:Y:S02]  /*02f0*/  UTMACCTL.PF [UR6] ;  /* 0x00000000060079b9 */ /* 0x0007e40008040000 */
[----:B---3--:R-:W-:Y:S01]  /*0300*/  NOP ;  /* 0x0000000000007918 */ /* 0x008fe20000000000 */
.L_x_5:
[----:B------:R-:W-:Y:S05]  /*0310*/  BSYNC.RECONVERGENT B0 ;  /* 0x0000000000007941 */ /* 0x000fea0003800200 */
.L_x_4:
[----:B------:R-:W-:Y:S04]  /*0320*/  BSSY.RECONVERGENT B0, `(.L_x_6) ;  /* 0x000000a000007945 */ /* 0x000fe80003800200 */
        /* <DEDUP_REMOVED lines=9> */
.L_x_7:
[----:B------:R-:W-:Y:S05]  /*03c0*/  BSYNC.RECONVERGENT B0 ;  /* 0x0000000000007941 */ /* 0x000fea0003800200 */
.L_x_6:
[----:B------:R-:W3:Y:S01]  /*03d0*/  LDCU.64 UR6, c[0x0][0x888] ;  /* 0x00011100ff0677ac */ /* 0x000ee20008000a00 */
[----:B------:R-:W-:Y:S02]  /*03e0*/  UISETP.EQ.U32.AND UP1, UPT, UR4, URZ, UPT ;  /* 0x000000ff0400728c */ /* 0x000fe4000bf22070 */
[----:B------:R-:W-:Y:S02]  /*03f0*/  UPLOP3.LUT UP2, UPT, UPT, UPT, UPT, 0x80, 0x8 ;  /* 0x000000000008789c */ /* 0x000fe40003f4f070 */
[----:B---3--:R-:W-:-:S04]  /*0400*/  UISETP.NE.U32.AND UP0, UPT, UR6, URZ, UPT ;  /* 0x000000ff0600728c */ /* 0x008fc8000bf05070 */
[----:B------:R-:W-:-:S04]  /*0410*/  UISETP.NE.AND.EX UP0, UPT, UR7, URZ, UPT, UP0 ;  /* 0x000000ff0700728c */ /* 0x000fc8000bf05300 */
[----:B------:R-:W-:-:S04]  /*0420*/  UISETP.EQ.OR.EX UP3, UPT, UR5, URZ, !UP0, UP1 ;  /* 0x000000ff0500728c */ /* 0x000fc8000c762710 */
[----:B------:R-:W-:-:S05]  /*0430*/  UP2UR UR53, UPR, URZ, 0x8 ;  /* 0x00000008ff357883 */ /* 0x000fca0008000000 */
[----:B------:R-:W-:Y:S07]  /*0440*/  BRA.U !UP3, `(.L_x_8) ;  /* 0x000000010b207547 */ /* 0x000fee000b800000 */
[----:B------:R-:W-:Y:S01]  /*0450*/  UISETP.NE.U32.AND UP2, UPT, UR4, URZ, UPT ;  /* 0x000000ff0400728c */ /* 0x000fe2000bf45070 */
[----:B-----5:R-:W-:Y:S01]  /*0460*/  FSETP.NEU.AND P0, PT, R35, RZ, PT ;  /* 0x000000ff2300720b */ /* 0x020fe20003f0d000 */
[----:B------:R-:W-:Y:S02]  /*0470*/  USEL UR4, URZ, 0xffffffff, UP0 ;  /* 0xffffffffff047887 */ /* 0x000fe40008000000 */
[----:B------:R-:W-:-:S10]  /*0480*/  UISETP.NE.AND.EX UP2, UPT, UR5, URZ, UPT, UP2 ;  /* 0x000000ff0500728c */ /* 0x000fd4000bf45320 */
[----:B------:R-:W-:Y:S01]  /*0490*/  VOTEU.ANY UP1, P0 ;  /* 0x0000000000ff7886 */ /* 0x000fe20000020100 */
[----:B------:R-:W-:-:S04]  /*04a0*/  @!UP2 USEL UR4, URZ, 0xffffffff, UP1 ;  /* 0xffffffffff04a887 */ /* 0x000fc80008800000 */
[----:B------:R-:W-:-:S04]  /*04b0*/  ULOP3.LUT UR4, UR4, 0x1, URZ, 0xc0, !UPT ;  /* 0x0000000104047892 */ /* 0x000fc8000f8ec0ff */
[----:B------:R-:W-:-:S11]  /*04c0*/  UISETP.NE.U32.AND UP2, UPT, UR4, 0x1, UPT ;  /* 0x000000010400788c */ /* 0x000fd6000bf45070 */
.L_x_8:
[----:B-12---:R-:W1:Y:S01]  /*04d0*/  SHFL.IDX PT, R2, R73, RZ, 0x1f ;  /* 0x00001fff49027589 */ /* 0x006e6200000e0000 */
[----:B------:R-:W-:-:S04]  /*04e0*/  UISETP.NE.AND UP1, UPT, UR8, 0x2, UPT ;  /* 0x000000020800788c */ /* 0x000fc8000bf25270 */
[----:B------:R-:W-:Y:S01]  /*04f0*/  USEL UR6, URZ, 0x1, UP1 ;  /* 0x00000001ff067887 */ /* 0x000fe20008800000 */
[----:B-1----:R-:W-:-:S13]  /*0500*/  ISETP.NE.AND P0, PT, R2, RZ, PT ;  /* 0x000000ff0200720c */ /* 0x002fda0003f05270 */
[----:B------:R-:W-:Y:S05]  /*0510*/  @P0 BRA `(.L_x_9) ;  /* 0x0000000000600947 */ /* 0x000fea0003800000 */
[----:B------:R-:W1:Y:S01]  /*0520*/  S2UR UR5, SR_CgaCtaId ;  /* 0x00000000000579c3 */ /* 0x000e620000008800 */
[----:B------:R-:W-:Y:S01]  /*0530*/  UMOV UR7, 0x400 ;  /* 0x0000040000077882 */ /* 0x000fe20000000000 */
[----:B------:R-:W-:Y:S01]  /*0540*/  UMOV UR4, 0x1 ;  /* 0x0000000100047882 */ /* 0x000fe20000000000 */
[----:B------:R-:W-:Y:S01]  /*0550*/  ELECT P0, URZ, PT ;  /* 0x0000000000ff782f */ /* 0x000fe20003800000 */
[----:B------:R-:W-:-:S04]  /*0560*/  UIADD3 UR10, UPT, UPT, -UR4, 0x100000, URZ ;  /* 0x00100000040a7890 */ /* 0x000fc8000fffe1ff */
[----:B------:R-:W-:Y:S02]  /*0570*/  USHF.L.U32 UR11, UR10, 0xb, URZ ;  /* 0x0000000b0a0b7899 */ /* 0x000fe400080006ff */
[----:B------:R-:W-:Y:S02]  /*0580*/  USHF.L.U32 UR10, UR10, 0x1, URZ ;  /* 0x000000010a0a7899 */ /* 0x000fe400080006ff */
[----:B-1----:R-:W-:Y:S01]  /*0590*/  ULEA UR5, UR5, UR7, 0x18 ;  /* 0x0000000705057291 */ /* 0x002fe2000f8ec0ff */
[----:B------:R-:W1:Y:S11]  /*05a0*/  FENCE.VIEW.ASYNC.S ;  /* 0x00000000000073c6 */ /* 0x000e760000000000 */
[----:B-1----:R1:W2:Y:S01]  /*05b0*/  SYNCS.EXCH.64 URZ, [UR5], UR10 ;  /* 0x0000000a05ff75b2 */ /* 0x0022a20008000100 */
[----:B------:R1:W3:Y:S01]  /*05c0*/  SYNCS.EXCH.64 URZ, [UR5+0x38], UR10 ;  /* 0x0000380a05ff75b2 */ /* 0x0002e20008000100 */
[----:B------:R1:W4:Y:S01]  /*05d0*/  SYNCS.EXCH.64 URZ, [UR5+0x8], UR10 ;  /* 0x0000080a05ff75b2 */ /* 0x0003220008000100 */
[----:B------:R1:W1:Y:S01]  /*05e0*/  SYNCS.EXCH.64 URZ, [UR5+0x40], UR10 ;  /* 0x0000400a05ff75b2 */ /* 0x0002620008000100 */
        /* <DEDUP_REMOVED lines=10> */
[----:B------:R-:W-:Y:S01]  /*0690*/  NOP ;  /* 0x0000000000007918 */ /* 0x000fe20000000000 */
.L_x_9:
[----:B------:R-:W2:Y:S01]  /*06a0*/  SHFL.IDX PT, R2, R73, RZ, 0x1f ;  /* 0x00001fff49027589 */ /* 0x000ea200000e0000 */
[----:B------:R-:W-:Y:S01]  /*06b0*/  NOP ;  /* 0x0000000000007918 */ /* 0x000fe20000000000 */
[----:B--2---:R-:W-:-:S13]  /*06c0*/  ISETP.NE.AND P0, PT, R2, 0x1, PT ;  /* 0x000000010200780c */ /* 0x004fda0003f05270 */
[----:B------:R-:W-:Y:S05]  /*06d0*/  @P0 BRA `(.L_x_10) ;  /* 0x0000000000500947 */ /* 0x000fea0003800000 */
[----:B------:R-:W2:Y:S01]  /*06e0*/  S2UR UR7, SR_CgaCtaId ;  /* 0x00000000000779c3 */ /* 0x000ea20000008800 */
[----:B------:R-:W-:Y:S01]  /*06f0*/  UMOV UR9, 0x400 ;  /* 0x0000040000097882 */ /* 0x000fe20000000000 */
[----:B-1----:R-:W-:Y:S01]  /*0700*/  UMOV UR5, 0x20 ;  /* 0x0000002000057882 */ /* 0x002fe20000000000 */
[----:B------:R-:W-:Y:S01]  /*0710*/  UMOV UR4, 0x80 ;  /* 0x0000008000047882 */ /* 0x000fe20000000000 */
[----:B------:R-:W-:-:S04]  /*0720*/  UIADD3 UR10, UPT, UPT, -UR5, 0x100000, URZ ;  /* 0x00100000050a7890 */ /* 0x000fc8000fffe1ff */
[----:B------:R-:W-:Y:S02]  /*0730*/  USHF.L.U32 UR11, UR10, 0xb, URZ ;  /* 0x0000000b0a0b7899 */ /* 0x000fe400080006ff */
[----:B------:R-:W-:Y:S02]  /*0740*/  USHF.L.U32 UR10, UR10, 0x1, URZ ;  /* 0x000000010a0a7899 */ /* 0x000fe400080006ff */
[----:B------:R-:W-:-:S04]  /*0750*/  UIADD3 UR4, UPT, UPT, -UR4, 0x100000, URZ ;  /* 0x0010000004047890 */ /* 0x000fc8000fffe1ff */
[----:B------:R-:W-:Y:S02]  /*0760*/  USHF.L.U32 UR5, UR4, 0xb, URZ ;  /* 0x0000000b04057899 */ /* 0x000fe400080006ff */
[----:B------:R-:W-:Y:S01]  /*0770*/  USHF.L.U32 UR4, UR4, 0x1, URZ ;  /* 0x0000000104047899 */ /* 0x000fe200080006ff */
[----:B------:R-:W-:Y:S01]  /*0780*/  ELECT P0, URZ, PT ;  /* 0x0000000000ff782f */ /* 0x000fe20003800000 */
[----:B--2---:R-:W-:Y:S01]  /*0790*/  ULEA UR7, UR7, UR9, 0x18 ;  /* 0x0000000907077291 */ /* 0x004fe2000f8ec0ff */
[----:B------:R-:W1:Y:S11]  /*07a0*/  FENCE.VIEW.ASYNC.S ;  /* 0x00000000000073c6 */ /* 0x000e760000000000 */
[----:B-1----:R2:W1:Y:S01]  /*07b0*/  SYNCS.EXCH.64 URZ, [UR7+0x70], UR10 ;  /* 0x0000700a07ff75b2 */ /* 0x0024620008000100 */
[----:B------:R2:W1:Y:S01]  /*07c0*/  SYNCS.EXCH.64 URZ, [UR7+0x88], UR4 ;  /* 0x0000880407ff75b2 */ /* 0x0004620008000100 */
[----:B------:R2:W1:Y:S01]  /*07d0*/  SYNCS.EXCH.64 URZ, [UR7+0x78], UR10 ;  /* 0x0000780a07ff75b2 */ /* 0x0004620008000100 */
[----:B------:R2:W1:Y:S01]  /*07e0*/  SYNCS.EXCH.64 URZ, [UR7+0x90], UR4 ;  /* 0x0000900407ff75b2 */ /* 0x0004620008000100 */
[----:B------:R2:W1:Y:S01]  /*07f0*/  SYNCS.EXCH.64 URZ, [UR7+0x80], UR10 ;  /* 0x0000800a07ff75b2 */ /* 0x0004620008000100 */
[----:B------:R2:W1:Y:S02]  /*0800*/  SYNCS.EXCH.64 URZ, [UR7+0x98], UR4 ;  /* 0x0000980407ff75b2 */ /* 0x0004640008000100 */
[----:B--2---:R-:W-:Y:S01]  /*0810*/  NOP ;  /* 0x0000000000007918 */ /* 0x004fe20000000000 */
.L_x_10:
[----:B------:R-:W2:Y:S01]  /*0820*/  SHFL.IDX PT, R2, R73, RZ, 0x1f ;  /* 0x00001fff49027589 */ /* 0x000ea200000e0000 */
[----:B------:R-:W-:Y:S01]  /*0830*/  NOP ;  /* 0x0000000000007918 */ /* 0x000fe20000000000 */
[----:B--2---:R-:W-:-:S13]  /*0840*/  ISETP.NE.AND P0, PT, R2, 0x3, PT ;  /* 0x000000030200780c */ /* 0x004fda0003f05270 */
[----:B------:R-:W-:Y:S05]  /*0850*/  @P0 BRA `(.L_x_11) ;  /* 0x0000000000300947 */ /* 0x000fea0003800000 */
[----:B-1----:R-:W1:Y:S01]  /*0860*/  S2UR UR5, SR_CgaCtaId ;  /* 0x00000000000579c3 */ /* 0x002e620000008800 */
        /* <DEDUP_REMOVED lines=8> */
[----:B-1----:R2:W1:Y:S01]  /*08f0*/  SYNCS.EXCH.64 URZ, [UR5+0xa0], UR10 ;  /* 0x0000a00a05ff75b2 */ /* 0x0024620008000100 */
[----:B------:R2:W1:Y:S02]  /*0900*/  SYNCS.EXCH.64 URZ, [UR5+0xa8], UR10 ;  /* 0x0000a80a05ff75b2 */ /* 0x0004640008000100 */
[----:B--2---:R-:W-:Y:S01]  /*0910*/  NOP ;  /* 0x0000000000007918 */ /* 0x004fe20000000000 */
.L_x_11:
[----:B------:R-:W2:Y:S01]  /*0920*/  SHFL.IDX PT, R2, R73, RZ, 0x1f ;  /* 0x00001fff49027589 */ /* 0x000ea200000e0000 */
[----:B------:R-:W-:Y:S01]  /*0930*/  NOP ;  /* 0x0000000000007918 */ /* 0x000fe20000000000 */
[----:B--2---:R-:W-:-:S13]  /*0940*/  ISETP.NE.AND P0, PT, R2, 0x4, PT ;  /* 0x000000040200780c */ /* 0x004fda0003f05270 */
[----:B------:R-:W-:Y:S05]  /*0950*/  @P0 BRA `(.L_x_12) ;  /* 0x00000000004c0947 */ /* 0x000fea0003800000 */
[----:B-1----:R-:W1:Y:S01]  /*0960*/  S2UR UR5, SR_CgaCtaId ;  /* 0x00000000000579c3 */ /* 0x002e620000008800 */
[----:B------:R-:W-:Y:S01]  /*0970*/  UMOV UR9, 0x100 ;  /* 0x0000010000097882 */ /* 0x000fe20000000000 */
[----:B------:R-:W-:Y:S01]  /*0980*/  UMOV UR7, 0x400 ;  /* 0x0000040000077882 */ /* 0x000fe20000000000 */
[----:B------:R-:W-:Y:S01]  /*0990*/  USEL UR9, UR9, 0xe0, UP2 ;  /* 0x000000e009097887 */ /* 0x000fe20009000000 */
[----:B------:R-:W-:Y:S01]  /*09a0*/  UMOV UR4, 0x1 ;  /* 0x0000000100047882 */ /* 0x000fe20000000000 */
[----:B------:R-:W-:Y:S01]  /*09b0*/  ELECT P0, URZ, PT ;  /* 0x0000000000ff782f */ /* 0x000fe20003800000 */
[----:B------:R-:W-:-:S04]  /*09c0*/  UIADD3 UR10, UPT, UPT, -UR4, 0x100000, URZ ;  /* 0x00100000040a7890 */ /* 0x000fc8000fffe1ff */
[----:B------:R-:W-:Y:S02]  /*09d0*/  USHF.L.U32 UR11, UR10, 0xb, URZ ;  /* 0x0000000b0a0b7899 */ /* 0x000fe400080006ff */
[----:B------:R-:W-:Y:S02]  /*09e0*/  USHF.L.U32 UR10, UR10, 0x1, URZ ;  /* 0x000000010a0a7899 */ /* 0x000fe400080006ff */
[----:B------:R-:W-:-:S04]  /*09f0*/  UIADD3 UR12, UPT, UPT, -UR9, 0x100000, URZ ;  /* 0x00100000090c7890 */ /* 0x000fc8000fffe1ff */
[----:B------:R-:W-:Y:S02]  /*0a00*/  USHF.L.U32 UR13, UR12, 0xb, URZ ;  /* 0x0000000b0c0d7899 */ /* 0x000fe400080006ff */
[----:B------:R-:W-:Y:S02]  /*0a10*/  USHF.L.U32 UR12, UR12, 0x1, URZ ;  /* 0x000000010c0c7899 */ /* 0x000fe400080006ff */
[----:B-1----:R-:W-:Y:S01]  /*0a20*/  ULEA UR5, UR5, UR7, 0x18 ;  /* 0x0000000705057291 */ /* 0x002fe2000f8ec0ff */
[----:B------:R-:W1:Y:S11]  /*0a30*/  FENCE.VIEW.ASYNC.S ;  /* 0x00000000000073c6 */ /* 0x000e760000000000 */
[----:B-1----:R2:W1:Y:S01]  /*0a40*/  SYNCS.EXCH.64 URZ, [UR5+0xb0], UR10 ;  /* 0x0000b00a05ff75b2 */ /* 0x0024620008000100 */
[----:B------:R2:W1:Y:S01]  /*0a50*/  SYNCS.EXCH.64 URZ, [UR5+0xc0], UR12 ;  /* 0x0000c00c05ff75b2 */ /* 0x0004620008000100 */
[----:B------:R2:W1:Y:S01]  /*0a60*/  SYNCS.EXCH.64 URZ, [UR5+0xb8], UR10 ;  /* 0x0000b80a05ff75b2 */ /* 0x0004620008000100 */
[----:B------:R2:W1:Y:S02]  /*0a70*/  SYNCS.EXCH.64 URZ, [UR5+0xc8], UR12 ;  /* 0x0000c80c05ff75b2 */ /* 0x0004640008000100 */
[----:B--2---:R-:W-:Y:S01]  /*0a80*/  NOP ;  /* 0x0000000000007918 */ /* 0x004fe20000000000 */
.L_x_12:
        /* <DEDUP_REMOVED lines=22> */
[----:B------:R2:W1:Y:S01]  /*0bf0*/  SYNCS.EXCH.64 URZ, [UR7+0x100], UR4 ;  /* 0x0001000407ff75b2 */ /* 0x0004620008000100 */
[----:B------:R2:W1:Y:S01]  /*0c00*/  SYNCS.EXCH.64 URZ, [UR7+0xe8], UR10 ;  /* 0x0000e80a07ff75b2 */ /* 0x0004620008000100 */
[----:B------:R2:W1:Y:S02]  /*0c10*/  SYNCS.EXCH.64 URZ, [UR7+0x108], UR4 ;  /* 0x0001080407ff75b2 */ /* 0x0004640008000100 */
[----:B--2---:R-:W-:Y:S01]  /*0c20*/  NOP ;  /* 0x0000000000007918 */ /* 0x004fe20000000000 */
.L_x_13:
        /* <DEDUP_REMOVED lines=18> */
.L_x_14:
[----:B-1----:R-:W1:Y:S01]  /*0d50*/  S2UR UR5, SR_CTAID.X ;  /* 0x00000000000579c3 */ /* 0x002e620000002500 */
[----:B------:R-:W-:-:S05]  /*0d60*/  CS2R.32 R68, SR_CgaSize ;  /* 0x0000000000447805 */ /* 0x000fca0000008a00 */
[----:B------:R-:W-:-:S05]  /*0d70*/  IMAD R68, R68, -0xa0, RZ ;  /* 0xffffff6044447824 */ /* 0x000fca00078e02ff */
[----:B------:R-:W-:-:S14]  /*0d80*/  R2UR UR9, R68 ;  /* 0x00000000440972ca */ /* 0x000fdc00000e0000 */
[----:B------:R-:W2:Y:S01]  /*0d90*/  LDCU UR9, c[0x0][UR9+0x2b0] ;  /* 0x00005600090977ac */ /* 0x000ea20008000800 */
[----:B------:R-:W-:Y:S01]  /*0da0*/  NOP ;  /* 0x0000000000007918 */ /* 0x000fe20000000000 */
[----:B------:R-:W-:-:S05]  /*0db0*/  CS2R.32 R68, SR_CgaSize ;  /* 0x0000000000447805 */ /* 0x000fca0000008a00 */
[----:B------:R-:W-:-:S05]  /*0dc0*/  IMAD R68, R68, -0xa0, RZ ;  /* 0xffffff6044447824 */ /* 0x000fca00078e02ff */
[----:B------:R-:W-:-:S14]  /*0dd0*/  R2UR UR7, R68 ;  /* 0x00000000440772ca */ /* 0x000fdc00000e0000 */
[----:B------:R-:W3:Y:S01]  /*0de0*/  LDCU UR7, c[0x0][UR7+0x2b4] ;  /* 0x00005680070777ac */ /* 0x000ee20008000800 */
[----:B------:R-:W4:Y:S08]  /*0df0*/  S2UR UR4, SR_CTAID.Y ;  /* 0x00000000000479c3 */ /* 0x000f300000002600 */
[----:B------:R-:W3:Y:S01]  /*0e00*/  LDC R9, c[0x0][0xb24] ;  /* 0x0002c900ff097b82 */ /* 0x000ee20000000800 */
[----:B-1----:R-:W-:-:S02]  /*0e10*/  I2FP.F32.U32 R4, UR5 ;  /* 0x0000000500047c45 */ /* 0x002fc40008201000 */
[----:B------:R-:W-:-:S05]  /*0e20*/  CS2R.32 R5, SR_CgaSize ;  /* 0x0000000000057805 */ /* 0x000fca0000008a00 */
[----:B------:R-:W-:-:S06]  /*0e30*/  IMAD R5, R5, -0xa0, RZ ;  /* 0xffffff6005057824 */ /* 0x000fcc00078e02ff */
[----:B------:R-:W1:Y:S01]  /*0e40*/  LDC R5, c[0x0][R5+0x2a0] ;  /* 0x0000a80005057b82 */ /* 0x000e620000000800 */
[----:B------:R-:W-:Y:S01]  /*0e50*/  MOV R21, UR5 ;  /* 0x0000000500157c02 */ /* 0x000fe20008000f00 */
[----:B--2---:R-:W-:Y:S01]  /*0e60*/  FMUL R4, R4, UR9 ;  /* 0x0000000904047c20 */ /* 0x004fe20008400000 */
[----:B----4-:R-:W-:Y:S02]  /*0e70*/  I2FP.F32.U32 R2, UR4 ;  /* 0x0000000400027c45 */ /* 0x010fe40008201000 */
[----:B------:R-:W-:-:S05]  /*0e80*/  CS2R.32 R3, SR_CgaSize ;  /* 0x0000000000037805 */ /* 0x000fca0000008a00 */
[----:B------:R-:W-:-:S06]  /*0e90*/  IMAD R3, R3, -0xa0, RZ ;  /* 0xffffff6003037824 */ /* 0x000fcc00078e02ff */
[----:B------:R-:W2:Y:S01]  /*0ea0*/  LDC R3, c[0x0][R3+0x2a4] ;  /* 0x0000a90003037b82 */ /* 0x000ea20000000800 */
[----:B------:R-:W4:Y:S01]  /*0eb0*/  F2I.U32.TRUNC.NTZ R68, R4 ;  /* 0x0000000400447305 */ /* 0x000f22000020f000 */
[----:B------:R-:W-:Y:S01]  /*0ec0*/  MOV R20, UR4 ;  /* 0x0000000400147c02 */ /* 0x000fe20008000f00 */
[----:B---3--:R-:W-:-:S05]  /*0ed0*/  FMUL R2, R2, UR7 ;  /* 0x0000000702027c20 */ /* 0x008fca0008400000 */
[----:B------:R-:W-:Y:S01]  /*0ee0*/  BAR.SYNC.DEFER_BLOCKING 0x0 ;  /* 0x0000000000007b1d */ /* 0x000fe20000010000 */
[----:B------:R-:W-:-:S05]  /*0ef0*/  ISETP.GE.AND P0, PT, R9, 0x1, PT ;  /* 0x000000010900780c */ /* 0x000fca0003f06270 */
[----:B------:R-:W3:Y:S02]  /*0f00*/  F2I.U32.TRUNC.NTZ R66, R2 ;  /* 0x0000000200427305 */ /* 0x000ee4000020f000 */
[----:B------:R-:W2:Y:S01]  /*0f10*/  S2UR UR36, SR_CTAID.Z ;  /* 0x00000000002479c3 */ /* 0x000ea20000002700 */
[----:B----4-:R-:W-:-:S05]  /*0f20*/  IADD3 R68, PT, PT, -R68, RZ, RZ ;  /* 0x000000ff44447210 */ /* 0x010fca0007ffe1ff */
[----:B-1----:R-:W-:Y:S01]  /*0f30*/  IMAD R68, R5, R68, UR5 ;  /* 0x0000000505447e24 */ /* 0x002fe2000f8e0244 */
[----:B---3--:R-:W-:-:S05]  /*0f40*/  IADD3 R66, PT, PT, -R66, RZ, RZ ;  /* 0x000000ff42427210 */ /* 0x008fca0007ffe1ff */
[----:B--2---:R-:W-:Y:S01]  /*0f50*/  IMAD R66, R3, R66, UR4 ;  /* 0x0000000403427e24 */ /* 0x004fe2000f8e0242 */
[----:B------:R-:W-:Y:S06]  /*0f60*/  @!P0 BRA `(.L_x_15) ;  /* 0x0000000000b88947 */ /* 0x000fec0003800000 */
[----:B------:R-:W1:Y:S01]  /*0f70*/  LDC.64 R4, c[0x0][0xb18] ;  /* 0x0002c600ff047b82 */ /* 0x000e620000000a00 */
[----:B------:R-:W-:-:S07]  /*0f80*/  ISETP.NE.AND P0, PT, R9, 0x1, PT ;  /* 0x000000010900780c */ /* 0x000fce0003f05270 */
[----:B------:R-:W2:Y:S08]  /*0f90*/  LDC R10, c[0x0][0xb0c] ;  /* 0x0002c300ff0a7b82 */ /* 0x000eb00000000800 */
[----:B------:R-:W3:Y:S08]  /*0fa0*/  LDC R11, c[0x0][0x370] ;  /* 0x0000dc00ff0b7b82 */ /* 0x000ef00000000800 */
[----:B------:R-:W4:Y:S01]  /*0fb0*/  LDC R12, c[0x0][0x374] ;  /* 0x0000dd00ff0c7b82 */ /* 0x000f220000000800 */
[----:B-1----:R-:W-:-:S07]  /*0fc0*/  ISETP.NE.AND P1, PT, R4, 0x1, PT ;  /* 0x000000010400780c */ /* 0x002fce0003f25270 */
[----:B------:R-:W3:Y:S01]  /*0fd0*/  LDC.64 R6, c[0x0][0xb10] ;  /* 0x0002c400ff067b82 */ /* 0x000ee20000000a00 */
[----:B--2---:R-:W-:-:S07]  /*0fe0*/  ISETP.NE.AND P2, PT, R10, 0x1, PT ;  /* 0x000000010a00780c */ /* 0x004fce0003f45270 */
[----:B------:R-:W1:Y:S08]  /*0ff0*/  LDC R8, c[0x0][0xb20] ;  /* 0x0002c800ff087b82 */ /* 0x000e700000000800 */
[----:B------:R-:W2:Y:S01]  /*1000*/  LDC.64 R2, c[0x0][0xb28] ;  /* 0x0002ca00ff027b82 */ /* 0x000ea20000000a00 */
[----:B----4-:R-:W-:-:S04]  /*1010*/  IMAD.HI.U32 R13, R12, R5, RZ ;  /* 0x000000050c0d7227 */ /* 0x010fc800078e00ff */
[----:B------:R-:W-:-:S04]  /*1020*/  IMAD.HI.U32 R5, R20, R5, RZ ;  /* 0x0000000514057227 */ /* 0x000fc800078e00ff */
[----:B---3--:R-:W-:-:S04]  /*1030*/  IMAD.HI.U32 R14, R11, R6, RZ ;  /* 0x000000060b0e7227 */ /* 0x008fc800078e00ff */
[C---:B------:R-:W-:Y:S01]  /*1040*/  IMAD.HI.U32 R16, R21.reuse, R6, RZ ;  /* 0x0000000615107227 */ /* 0x040fe200078e00ff */
[-C--:B------:R-:W-:Y:S02]  /*1050*/  @P2 SHF.R.U32.HI R11, RZ, R7.reuse, R14 ;  /* 0x00000007ff0b2219 */ /* 0x080fe4000001160e */
[-C--:B-1----:R-:W-:Y:S02]  /*1060*/  @P1 SHF.R.U32.HI R12, RZ, R8.reuse, R13 ;  /* 0x00000008ff0c1219 */ /* 0x082fe4000001160d */
[----:B------:R-:W-:Y:S02]  /*1070*/  SHF.R.U32.HI R5, RZ, R8, R5 ;  /* 0x00000008ff057219 */ /* 0x000fe40000011605 */
[----:B------:R-:W-:Y:S02]  /*1080*/  SHF.R.U32.HI R16, RZ, R7, R16 ;  /* 0x00000007ff107219 */ /* 0x000fe40000011610 */
[----:B------:R-:W-:Y:S01]  /*1090*/  SEL R5, R20, R5, !P1 ;  /* 0x0000000514057207 */ /* 0x000fe20004800000 */
[----:B--2---:R-:W-:Y:S01]  /*10a0*/  IMAD.HI.U32 R14, R12, R2, RZ ;  /* 0x000000020c0e7227 */ /* 0x004fe200078e00ff */
[----:B------:R-:W-:-:S02]  /*10b0*/  SEL R7, R21, R16, !P2 ;  /* 0x0000001015077207 */ /* 0x000fc40005000000 */
[----:B------:R-:W-:Y:S01]  /*10c0*/  IADD3 R13, PT, PT, -R5, RZ, RZ ;  /* 0x000000ff050d7210 */ /* 0x000fe20007ffe1ff */
[----:B------:R-:W-:Y:S01]  /*10d0*/  IMAD.HI.U32 R6, R11, R2, RZ ;  /* 0x000000020b067227 */ /* 0x000fe200078e00ff */
[----:B------:R-:W-:-:S03]  /*10e0*/  @P0 SHF.R.U32.HI R12, RZ, R3, R14 ;  /* 0x00000003ff0c0219 */ /* 0x000fc6000001160e */
[----:B------:R-:W-:Y:S01]  /*10f0*/  IMAD R13, R4, R13, R20 ;  /* 0x0000000d040d7224 */ /* 0x000fe200078e0214 */
[----:B------:R-:W-:Y:S01]  /*1100*/  @P0 SHF.R.U32.HI R11, RZ, R3, R6 ;  /* 0x00000003ff0b0219 */ /* 0x000fe20000011606 */
[----:B------:R-:W-:-:S04]  /*1110*/  IMAD R12, R12, R9, RZ ;  /* 0x000000090c0c7224 */ /* 0x000fc800078e02ff */
[----:B------:R-:W-:Y:S01]  /*1120*/  IMAD R6, R11, R9, RZ ;  /* 0x000000090b067224 */ /* 0x000fe200078e02ff */
[----:B------:R-:W-:-:S04]  /*1130*/  ISETP.GE.AND P1, PT, R5, R12, PT ;  /* 0x0000000c0500720c */ /* 0x000fc80003f26270 */
[----:B------:R-:W-:Y:S01]  /*1140*/  ISETP.GE.OR P1, PT, R7, R6, P1 ;  /* 0x000000060700720c */ /* 0x000fe20000f26670 */
[----:B------:R-:W-:-:S05]  /*1150*/  IMAD.HI.U32 R6, R5, R2, RZ ;  /* 0x0000000205067227 */ /* 0x000fca00078e00ff */
[----:B------:R-:W-:-:S04]  /*1160*/  SHF.R.U32.HI R6, RZ, R3, R6 ;  /* 0x00000003ff067219 */ /* 0x000fc80000011606 */
[----:B------:R-:W-:-:S03]  /*1170*/  SEL R6, R5, R6, !P0 ;  /* 0x0000000605067207 */ /* 0x000fc60004000000 */
[----:B------:R-:W-:Y:S01]  /*1180*/  @!P1 IMAD.HI.U32 R8, R7, R2, RZ ;  /* 0x0000000207089227 */ /* 0x000fe200078e00ff */
[----:B------:R-:W-:-:S04]  /*1190*/  IADD3 R2, PT, PT, -R6, RZ, RZ ;  /* 0x000000ff06027210 */ /* 0x000fc80007ffe1ff */
[----:B------:R-:W-:Y:S01]  /*11a0*/  @!P1 SHF.R.U32.HI R8, RZ, R3, R8 ;  /* 0x00000003ff089219 */ /* 0x000fe20000011608 */
[----:B------:R-:W-:-:S03]  /*11b0*/  IMAD R2, R9, R2, R5 ;  /* 0x0000000209027224 */ /* 0x000fc600078e0205 */
[----:B------:R-:W-:-:S05]  /*11c0*/  @!P1 SEL R3, R7, R8, !P0 ;  /* 0x0000000807039207 */ /* 0x000fca0004000000 */
[--C-:B------:R-:W-:Y:S02]  /*11d0*/  @!P1 IMAD.IADD R6, R6, 0x1, -R3.reuse ;  /* 0x0000000106069824 */ /* 0x100fe400078e0a03 */
[----:B------:R-:W-:Y:S01]  /*11e0*/  @!P1 IMAD R3, R2, R11, R3 ;  /* 0x0000000b02039224 */ /* 0x000fe200078e0203 */
[----:B------:R-:W-:Y:S01]  /*11f0*/  IADD3 R2, PT, PT, -R7, RZ, RZ ;  /* 0x000000ff07027210 */ /* 0x000fe20007ffe1ff */
[----:B------:R-:W-:Y:S02]  /*1200*/  @!P1 IMAD R5, R6, R9, R7 ;  /* 0x0000000906059224 */ /* 0x000fe400078e0207 */
[----:B------:R-:W-:Y:S02]  /*1210*/  @!P1 IMAD.MOV.U32 R7, RZ, RZ, R3 ;  /* 0x000000ffff079224 */ /* 0x000fe400078e0003 */
[----:B------:R-:W-:Y:S02]  /*1220*/  IMAD R2, R10, R2, R21 ;  /* 0x000000020a027224 */ /* 0x000fe400078e0215 */
[----:B------:R-:W-:-:S02]  /*1230*/  IMAD R20, R5, R4, R13 ;  /* 0x0000000405147224 */ /* 0x000fc400078e020d */
[----:B------:R-:W-:Y:S02]  /*1240*/  IMAD R21, R7, R10, R2 ;  /* 0x0000000a07157224 */ /* 0x000fe400078e0202 */
.L_x_15:
[----:B------:R-:W1:Y:S01]  /*1250*/  LDCU UR4, c[0x0][0xb30] ;  /* 0x00016600ff0477ac */ /* 0x000e620008000800 */
[----:B------:R-:W2:Y:S08]  /*1260*/  S2UR UR37, SR_CgaCtaId ;  /* 0x00000000002579c3 */ /* 0x000eb00000008800 */
[----:B------:R-:W3:Y:S01]  /*1270*/  LDC R26, c[0x0][0xb24] ;  /* 0x0002c900ff1a7b82 */ /* 0x000ee20000000800 */
[----:B-1----:R-:W-:-:S09]  /*1280*/  UISETP.NE.AND UP1, UPT, UR4, 0x1, UPT ;  /* 0x000000010400788c */ /* 0x002fd2000bf25270 */
[----:B--2---:R-:W-:Y:S05]  /*1290*/  BRA.U UP1, `(.L_x_16) ;  /* 0x0000000101407547 */ /* 0x004fea000b800000 */
[----:B------:R-:W1:Y:S08]  /*12a0*/  LDC.64 R4, c[0x0][0xb10] ;  /* 0x0002c400ff047b82 */ /* 0x000e700000000a00 */
[----:B------:R-:W2:Y:S08]  /*12b0*/  LDC.64 R2, c[0x0][0xb18] ;  /* 0x0002c600ff027b82 */ /* 0x000eb00000000a00 */
[----:B------:R-:W4:Y:S08]  /*12c0*/  LDC R6, c[0x0][0xb20] ;  /* 0x0002c800ff067b82 */ /* 0x000f300000000800 */
[----:B------:R-:W3:Y:S01]  /*12d0*/  LDC R8, c[0x0][0xb0c] ;  /* 0x0002c300ff087b82 */ /* 0x000ee20000000800 */
[----:B-1----:R-:W-:-:S05]  /*12e0*/  IMAD.HI.U32 R4, R21, R4, RZ ;  /* 0x0000000415047227 */ /* 0x002fca00078e00ff */
[----:B------:R-:W-:Y:S01]  /*12f0*/  SHF.R.U32.HI R4, RZ, R5, R4 ;  /* 0x00000005ff047219 */ /* 0x000fe20000011604 */
[----:B--2---:R-:W-:Y:S01]  /*1300*/  IMAD.HI.U32 R3, R20, R3, RZ ;  /* 0x0000000314037227 */ /* 0x004fe200078e00ff */
[----:B------:R-:W-:-:S04]  /*1310*/  ISETP.NE.AND P0, PT, R2, 0x1, PT ;  /* 0x000000010200780c */ /* 0x000fc80003f05270 */
[----:B----4-:R-:W-:-:S04]  /*1320*/  SHF.R.U32.HI R3, RZ, R6, R3 ;  /* 0x00000006ff037219 */ /* 0x010fc80000011603 */
[----:B------:R-:W-:Y:S02]  /*1330*/  SEL R3, R20, R3, !P0 ;  /* 0x0000000314037207 */ /* 0x000fe40004000000 */
[----:B---3--:R-:W-:-:S04]  /*1340*/  ISETP.NE.AND P1, PT, R8, 0x1, PT ;  /* 0x000000010800780c */ /* 0x008fc80003f25270 */
[----:B------:R-:W-:-:S05]  /*1350*/  SEL R4, R21, R4, !P1 ;  /* 0x0000000415047207 */ /* 0x000fca0004800000 */
[----:B------:R-:W-:Y:S02]  /*1360*/  IMAD.IADD R5, R3, 0x1, -R4 ;  /* 0x0000000103057824 */ /* 0x000fe400078e0a04 */
[----:B------:R-:W-:Y:S02]  /*1370*/  IMAD.IADD R3, R4, 0x1, -R3 ;  /* 0x0000000104037824 */ /* 0x000fe400078e0a03 */
[----:B------:R-:W-:Y:S02]  /*1380*/  IMAD R21, R5, R8, R21 ;  /* 0x0000000805157224 */ /* 0x000fe400078e0215 */
[----:B------:R-:W-:-:S07]  /*1390*/  IMAD R20, R3, R2, R20 ;  /* 0x0000000203147224 */ /* 0x000fce00078e0214 */
.L_x_16:
[----:B------:R-:W-:Y:S01]  /*13a0*/  BAR.SYNC.DEFER_BLOCKING 0x0 ;  /* 0x0000000000007b1d */ /* 0x000fe20000010000 */
[----:B------:R-:W-:Y:S01]  /*13b0*/  UISETP.NE.AND UP1, UPT, UR8, 0x2, UPT ;  /* 0x000000020800788c */ /* 0x000fe2000bf25270 */
[----:B------:R-:W-:Y:S02]  /*13c0*/  ISETP.NE.OR P5, PT, R0, 0x2, !P5 ;  /* 0x000000020000780c */ /* 0x000fe40006fa5670 */
[----:B------:R-:W-:-:S06]  /*13d0*/  LOP3.LUT R2, R79, 0x1f, RZ, 0xc0, !PT ;  /* 0x0000001f4f027812 */ /* 0x000fcc00078ec0ff */
[----:B------:R-:W-:Y:S05]  /*13e0*/  BRA.U UP1, `(.L_x_17) ;  /* 0x0000001101c47547 */ /* 0x000fea000b800000 */
[----:B------:R-:W1:Y:S01]  /*13f0*/  LDCU UR13, c[0x0][0x38c] ;  /* 0x00007180ff0d77ac */ /* 0x000e620008000800 */
[----:B------:R-:W2:Y:S01]  /*1400*/  LDC R9, c[0x0][0x370] ;  /* 0x0000dc00ff097b82 */ /* 0x000ea20000000800 */
[----:B------:R-:W-:Y:S01]  /*1410*/  PLOP3.LUT P1, PT, PT, PT, UP2, 0x80, 0x8 ;  /* 0x000000000008781c */ /* 0x000fe20003f2f028 */
[----:B------:R-:W-:Y:S01]  /*1420*/  HFMA2 R12, -RZ, RZ, 0, 0 ;  /* 0x00000000ff0c7431 */ /* 0x000fe200000001ff */
[----:B------:R-:W-:Y:S01]  /*1430*/  ISETP.EQ.OR P4, PT, R2, RZ, P5 ;  /* 0x000000ff0200720c */ /* 0x000fe20002f82670 */
[----:B------:R-:W-:Y:S01]  /*1440*/  IMAD.MOV.U32 R15, RZ, RZ, 0x1 ;  /* 0x00000001ff0f7424 */ /* 0x000fe200078e00ff */
[----:B------:R-:W-:Y:S01]  /*1450*/  PLOP3.LUT P1, PT, P1, PT, PT, 0x8, 0x80 ;  /* 0x000000000080781c */ /* 0x000fe20000f2e170 */
[----:B------:R-:W-:Y:S01]  /*1460*/  IMAD.MOV.U32 R14, RZ, RZ, RZ ;  /* 0x000000ffff0e7224 */ /* 0x000fe200078e00ff */
[----:B------:R-:W-:Y:S01]  /*1470*/  MOV R8, 0x1 ;  /* 0x0000000100087802 */ /* 0x000fe20000000f00 */
[----:B------:R-:W4:Y:S01]  /*1480*/  LDC R0, c[0x0][0x374] ;  /* 0x0000dd00ff007b82 */ /* 0x000f220000000800 */
[----:B------:R-:W-:Y:S01]  /*1490*/  IMAD.MOV.U32 R10, RZ, RZ, RZ ;  /* 0x000000ffff0a7224 */ /* 0x000fe200078e00ff */
[----:B------:R-:W2:Y:S01]  /*14a0*/  LDCU.64 UR22, c[0x0][0x348] ;  /* 0x00006900ff1677ac */ /* 0x000ea20008000a00 */
[----:B------:R-:W-:Y:S01]  /*14b0*/  UMOV UR6, URZ ;  /* 0x000000ff00067c82 */ /* 0x000fe20008000000 */
[----:B-1----:R-:W-:-:S04]  /*14c0*/  UIADD3 UR5, UPT, UPT, UR13, 0x1f, URZ ;  /* 0x0000001f0d057890 */ /* 0x002fc8000fffe0ff */
[----:B------:R-:W-:-:S04]  /*14d0*/  USHF.R.S32.HI UR4, URZ, 0x1f, UR5 ;  /* 0x0000001fff047899 */ /* 0x000fc80008011405 */
[----:B------:R-:W-:-:S04]  /*14e0*/  ULEA.HI UR4, UR4, UR5, URZ, 0x5 ;  /* 0x0000000504047291 */ /* 0x000fc8000f8f28ff */
[----:B------:R-:W-:Y:S02]  /*14f0*/  USHF.R.S32.HI UR15, URZ, 0x5, UR4 ;  /* 0x00000005ff0f7899 */ /* 0x000fe40008011404 */
[----:B------:R-:W-:Y:S02]  /*1500*/  UIADD3 UR4, UPT, UPT, UR13, -0x1, URZ ;  /* 0xffffffff0d047890 */ /* 0x000fe4000fffe0ff */
[----:B------:R-:W-:Y:S02]  /*1510*/  UISETP.LT.U32.AND UP0, UPT, UR15, 0x7, UPT ;  /* 0x000000070f00788c */ /* 0x000fe4000bf01070 */
[----:B------:R-:W-:Y:S02]  /*1520*/  UISETP.GE.U32.AND UP1, UPT, UR4, -0x3f, UPT ;  /* 0xffffffc10400788c */ /* 0x000fe4000bf26070 */
[----:B------:R-:W-:Y:S02]  /*1530*/  USEL UR14, UR15, 0x7, UP0 ;  /* 0x000000070f0e7887 */ /* 0x000fe40008000000 */
[----:B------:R-:W-:-:S02]  /*1540*/  UIADD3 UR13, UPT, UPT, UR13, 0x3e, URZ ;  /* 0x0000003e0d0d7890 */ /* 0x000fc4000fffe0ff */
[----:B------:R-:W-:Y:S02]  /*1550*/  UIADD3 UR5, UPT, UPT, UR14, -0x1, URZ ;  /* 0xffffffff0e057890 */ /* 0x000fe4000fffe0ff */
[----:B------:R-:W-:-:S03]  /*1560*/  UIADD3 UR7, UPT, UPT, UR15, -UR14, URZ ;  /* 0x8000000e0f077290 */ /* 0x000fc6000fffe0ff */
[----:B------:R-:W-:-:S04]  /*1570*/  @UP1 UIADD3 UR5, UPT, UPT, UR14, URZ, URZ ;  /* 0x000000ff0e051290 */ /* 0x000fc8000fffe0ff */
[----:B--2---:R-:W-:-:S12]  /*1580*/  UIADD3 UR5, UPT, UPT, UR5, 0x1, URZ ;  /* 0x0000000105057890 */ /* 0x004fd8000fffe0ff */
.L_x_35:
[----:B------:R-:W-:Y:S01]  /*1590*/  UISETP.NE.AND UP0, UPT, UR37, URZ, UPT ;  /* 0x000000ff2500728c */ /* 0x000fe2000bf05270 */
[----:B------:R-:W1:Y:S08]  /*15a0*/  S2UR UR37, SR_CgaCtaId ;  /* 0x00000000002579c3 */ /* 0x000e700000008800 */
[----:B------:R-:W-:Y:S05]  /*15b0*/  BRA.U UP0, `(.L_x_18) ;  /* 0x0000000100347547 */ /* 0x000fea000b800000 */
[----:B------:R-:W2:Y:S01]  /*15c0*/  S2R R2, SR_CgaCtaId ;  /* 0x0000000000027919 */ /* 0x000ea20000008800 */
[----:B------:R-:W-:-:S04]  /*15d0*/  MOV R3, 0x400 ;  /* 0x0000040000037802 */ /* 0x000fc80000000f00 */
[----:B--2---:R-:W-:Y:S02]  /*15e0*/  LEA R3, R2, R3, 0x18 ;  /* 0x0000000302037211 */ /* 0x004fe400078ec0ff */
[----:B------:R-:W-:-:S03]  /*15f0*/  SHF.L.U32 R2, R8, 0x1f, RZ ;  /* 0x0000001f08027819 */ /* 0x000fc600000006ff */
[----:B------:R-:W-:-:S04]  /*1600*/  IMAD R3, R10, 0x8, R3 ;  /* 0x000000080a037824 */ /* 0x000fc800078e0203 */
[----:B------:R-:W2:Y:S02]  /*1610*/  SYNCS.PHASECHK.TRANS64.TRYWAIT P0, [R3+URZ+0x120], R2 ;  /* 0x00012002030075a7 */ /* 0x000ea400080011ff */
[----:B--2---:R-:W-:Y:S05]  /*1620*/  @!P0 BRA `(.L_x_19) ;  /* 0x0000005c00088947 */ /* 0x004fea0003800000 */
.L_x_118:
[----:B------:R-:W-:Y:S01]  /*1630*/  VIADD R10, R10, 0x1 ;  /* 0x000000010a0a7836 */ /* 0x000fe20000000000 */
[----:B------:R2:W-:Y:S04]  /*1640*/  SYNCS.ARRIVE.TRANS64.A1T0 RZ, [R3+URZ+0x110], RZ ;  /* 0x000110ff03ff79a7 */ /* 0x0005e800081000ff */
[----:B------:R-:W-:-:S04]  /*1650*/  ISETP.NE.AND P0, PT, R10, 0x2, PT ;  /* 0x000000020a00780c */ /* 0x000fc80003f05270 */
[----:B------:R-:W-:Y:S02]  /*1660*/  SEL R10, R10, RZ, P0 ;  /* 0x000000ff0a0a7207 */ /* 0x000fe40000000000 */
[----:B--2---:R-:W-:-:S04]  /*1670*/  SEL R3, RZ, 0x1, P0 ;  /* 0x00000001ff037807 */ /* 0x004fc80000000000 */
[----:B------:R-:W-:-:S07]  /*1680*/  LOP3.LUT R8, R8, R3, RZ, 0x3c, !PT ;  /* 0x0000000308087212 */ /* 0x000fce00078e3cff */
.L_x_18:
[----:B------:R-:W-:Y:S01]  /*1690*/  UMOV UR4, 0x400 ;  /* 0x0000040000047882 */ /* 0x000fe20000000000 */
[----:B------:R-:W-:Y:S01]  /*16a0*/  SHF.L.U32 R2, R15, 0x1f, RZ ;  /* 0x0000001f0f027819 */ /* 0x000fe200000006ff */
[----:B-1----:R-:W-:Y:S01]  /*16b0*/  ULEA UR4, UR37, UR4, 0x18 ;  /* 0x0000000425047291 */ /* 0x002fe2000f8ec0ff */
[----:B------:R-:W-:Y:S01]  /*16c0*/  R2UR UR35, R21 ;  /* 0x00000000152372ca */ /* 0x000fe200000e0000 */
[----:B------:R-:W-:Y:S01]  /*16d0*/  UISETP.GE.U32.AND UP0, UPT, UR13, 0x3f, UPT ;  /* 0x0000003f0d00788c */ /* 0x000fe2000bf06070 */
[----:B------:R-:W-:Y:S01]  /*16e0*/  R2UR UR11, R20 ;  /* 0x00000000140b72ca */ /* 0x000fe200000e0000 */
[----:B------:R-:W-:Y:S01]  /*16f0*/  ULEA UR8, UR6, UR4, 0x3 ;  /* 0x0000000406087291 */ /* 0x000fe2000f8e18ff */
[----:B------:R-:W-:-:S08]  /*1700*/  UMOV UR24, URZ ;  /* 0x000000ff00187c82 */ /* 0x000fd00008000000 */
[----:B------:R1:W2:Y:S01]  /*1710*/  SYNCS.PHASECHK.TRANS64.TRYWAIT P0, [UR8+0x38], R2 ;  /* 0x00003802ff0075a7 */ /* 0x0002a20008001108 */
[----:B------:R-:W-:Y:S02]  /*1720*/  USHF.L.U32 UR35, UR35, 0x6, URZ ;  /* 0x0000000623237899 */ /* 0x000fe400080006ff */
[----:B------:R-:W-:Y:S01]  /*1730*/  USHF.L.U32 UR11, UR11, 0x6, URZ ;  /* 0x000000060b0b7899 */ /* 0x000fe200080006ff */
[----:B------:R-:W-:Y:S11]  /*1740*/  BRA.U !UP0, `(.L_x_20) ;  /* 0x0000000108a47547 */ /* 0x000ff6000b800000 */
[----:B------:R-:W-:Y:S01]  /*1750*/  UMOV UR16, URZ ;  /* 0x000000ff00107c82 */ /* 0x000fe20008000000 */
[----:B------:R-:W-:-:S05]  /*1760*/  UMOV UR17, UR6 ;  /* 0x0000000600117c82 */ /* 0x000fca0008000000 */
.L_x_25:
[----:B-1----:R-:W-:Y:S01]  /*1770*/  ULEA UR33, UR17, UR4, 0x3 ;  /* 0x0000000411217291 */ /* 0x002fe2000f8e18ff */
[----:B--2---:R-:W-:Y:S01]  /*1780*/  @!P5 MOV R3, 0x4000 ;  /* 0x000040000003d802 */ /* 0x004fe20000000f00 */
[----:B--2---:R-:W-:Y:S10]  /*1790*/  @P0 BRA `(.L_x_21) ;  /* 0x00000000000c0947 */ /* 0x004ff40003800000 */
[----:B------:R-:W-:-:S04]  /*17a0*/  SHF.L.U32 R5, R15, 0x1f, RZ ;  /* 0x0000001f0f057819 */ /* 0x000fc800000006ff */
[----:B------:R-:W2:Y:S02]  /*17b0*/  SYNCS.PHASECHK.TRANS64.TRYWAIT P0, [UR33+0x38], R5 ;  /* 0x00003805ff0075a7 */ /* 0x000ea40008001121 */
[----:B--2---:R-:W-:Y:S05]  /*17c0*/  @!P0 BRA `(.L_x_22) ;  /* 0x0000005800b48947 */ /* 0x004fea0003800000 */
.L_x_21:
[----:B------:R2:W-:Y:S01]  /*17d0*/  @!P5 SYNCS.ARRIVE.TRANS64 RZ, [UR33], R3 ;  /* 0x00000003ffffd9a7 */ /* 0x0005e20008000021 */
[----:B------:R-:W-:Y:S04]  /*17e0*/  BSSY.RECONVERGENT B0, `(.L_x_23) ;  /* 0x0000003000007945 */ /* 0x000fe80003800200 */
[----:B------:R-:W-:Y:S05]  /*17f0*/  @P4 BRA `(.L_x_24) ;  /* 0x0000000000044947 */ /* 0x000fea0003800000 */
[----:B------:R-:W-:Y:S05]  /*1800*/  BPT.TRAP 0x1 ;  /* 0x000000040000795c */ /* 0x000fea0000300000 */
.L_x_24:
[----:B------:R-:W-:Y:S05]  /*1810*/  BSYNC.RECONVERGENT B0 ;  /* 0x0000000000007941 */ /* 0x000fea0003800200 */
.L_x_23:
[----:B------:R-:W-:Y:S02]  /*1820*/  UIADD3 UR6, UPT, UPT, UR17, 0x1, URZ ;  /* 0x0000000111067890 */ /* 0x000fe4000fffe0ff */
[----:B------:R-:W-:Y:S02]  /*1830*/  UIADD3 UR26, UP1, UPT, UR22, 0x80, URZ ;  /* 0x00000080161a7890 */ /* 0x000fe4000ff3e0ff */
[----:B------:R-:W-:Y:S02]  /*1840*/  UISETP.NE.AND UP0, UPT, UR6, 0x7, UPT ;  /* 0x000000070600788c */ /* 0x000fe4000bf05270 */
[----:B------:R-:W-:Y:S02]  /*1850*/  USHF.L.U32 UR34, UR16, 0x5, URZ ;  /* 0x0000000510227899 */ /* 0x000fe400080006ff */
[----:B------:R-:W-:Y:S02]  /*1860*/  USEL UR9, URZ, 0x1, UP0 ;  /* 0x00000001ff097887 */ /* 0x000fe40008000000 */
[----:B------:R-:W-:-:S02]  /*1870*/  USEL UR6, UR6, URZ, UP0 ;  /* 0x000000ff06067287 */ /* 0x000fc40008000000 */
[----:B------:R-:W-:Y:S02]  /*1880*/  UIADD3 UR20, UP0, UPT, UR22, 0x180, URZ ;  /* 0x0000018016147890 */ /* 0x000fe4000ff1e0ff */
[----:B------:R-:W-:Y:S01]  /*1890*/  ULEA UR8, UR6, UR4, 0x3 ;  /* 0x0000000406087291 */ /* 0x000fe2000f8e18ff */
[----:B------:R-:W-:Y:S01]  /*18a0*/  LOP3.LUT R15, R15, UR9, RZ, 0x3c, !PT ;  /* 0x000000090f0f7c12 */ /* 0x000fe2000f8e3cff */
[----:B------:R-:W-:Y:S02]  /*18b0*/  UIADD3.X UR27, UPT, UPT, URZ, UR23, URZ, UP1, !UPT ;  /* 0x00000017ff1b7290 */ /* 0x000fe40008ffe4ff */
[----:B------:R-:W-:Y:S01]  /*18c0*/  UIADD3.X UR21, UPT, UPT, URZ, UR23, URZ, UP0, !UPT ;  /* 0x00000017ff157290 */ /* 0x000fe200087fe4ff */
[----:B-1----:R-:W-:Y:S01]  /*18d0*/  SHF.L.U32 R2, R15, 0x1f, RZ ;  /* 0x0000001f0f027819 */ /* 0x002fe200000006ff */
[----:B------:R-:W-:Y:S01]  /*18e0*/  UMOV UR18, 0x0 ;  /* 0x0000000000127882 */ /* 0x000fe20000000000 */
[----:B------:R-:W-:Y:S01]  /*18f0*/  UMOV UR19, 0x10000000 ;  /* 0x1000000000137882 */ /* 0x000fe20000000000 */
[----:B------:R-:W-:Y:S01]  /*1900*/  UMOV UR12, UR36 ;  /* 0x00000024000c7c82 */ /* 0x000fe20008000000 */
[----:B------:R1:W1:Y:S01]  /*1910*/  SYNCS.PHASECHK.TRANS64.TRYWAIT P0, [UR8+0x38], R2 ;  /* 0x00003802ff0075a7 */ /* 0x0002620008001108 */
[----:B------:R-:W-:Y:S01]  /*1920*/  ULEA UR8, UR17, UR4, 0xd ;  /* 0x0000000411087291 */ /* 0x000fe2000f8e68ff */
[----:B------:R-:W-:Y:S01]  /*1930*/  UMOV UR9, UR33 ;  /* 0x0000002100097c82 */ /* 0x000fe20008000000 */
[----:B------:R-:W-:-:S02]  /*1940*/  UMOV UR10, UR34 ;  /* 0x00000022000a7c82 */ /* 0x000fc40008000000 */
[----:B------:R-:W-:Y:S02]  /*1950*/  UIADD3 UR32, UPT, UPT, UR8, 0x6800, URZ ;  /* 0x0000680008207890 */ /* 0x000fe4000fffe0ff */
[----:B------:R-:W-:Y:S02]  /*1960*/  UIADD3 UR8, UPT, UPT, UR8, 0x14800, URZ ;  /* 0x0001480008087890 */ /* 0x000fe4000fffe0ff */
[----:B------:R-:W-:Y:S01]  /*1970*/  UIADD3 UR16, UPT, UPT, UR16, 0x1, URZ ;  /* 0x0000000110107890 */ /* 0x000fe2000fffe0ff */
[----:B------:R-:W-:Y:S01]  /*1980*/  UMOV UR24, UR5 ;  /* 0x0000000500187c82 */ /* 0x000fe20008000000 */
[----:B------:R-:W-:Y:S02]  /*1990*/  UMOV UR17, UR6 ;  /* 0x0000000600117c82 */ /* 0x000fe40008000000 */
[----:B------:R-:W-:Y:S01]  /*19a0*/  UISETP.NE.AND UP0, UPT, UR16, UR5, UPT ;  /* 0x000000051000728c */ /* 0x000fe2000bf05270 */
[----:B------:R1:W-:Y:S02]  /*19b0*/  UTMALDG.3D [UR32], [UR26], desc[UR18] ;  /* 0x000012201a0075b4 */ /* 0x0003e40008011000 */
[----:B------:R1:W-:Y:S06]  /*19c0*/  UTMALDG.3D [UR8], [UR20], desc[UR18] ;  /* 0x00001208140075b4 */ /* 0x0003ec0008011000 */
[----:B------:R-:W-:Y:S05]  /*19d0*/  BRA.U UP0, `(.L_x_25) ;  /* 0xfffffffd00647547 */ /* 0x000fea000b83ffff */
.L_x_20:
[----:B-1----:R-:W-:Y:S01]  /*19e0*/  ULEA UR8, UR6, UR4, 0x3 ;  /* 0x0000000406087291 */ /* 0x002fe2000f8e18ff */
[----:B------:R-:W-:Y:S01]  /*19f0*/  SHF.L.U32 R2, R15, 0x1f, RZ ;  /* 0x0000001f0f027819 */ /* 0x000fe200000006ff */
[----:B------:R-:W-:Y:S01]  /*1a00*/  @!P1 SYNCS.ARRIVE.TRANS64.A1T0 RZ, [UR4+0xa8], RZ ;  /* 0x0000a8ffffff99a7 */ /* 0x000fe20008100004 */
[----:B------:R-:W-:-:S06]  /*1a10*/  UISETP.GT.AND UP0, UPT, UR15, UR14, UPT ;  /* 0x0000000e0f00728c */ /* 0x000fcc000bf04270 */
[----:B--2---:R1:W2:Y:S03]  /*1a20*/  SYNCS.PHASECHK.TRANS64.TRYWAIT P0, [UR8+0x38], R2 ;  /* 0x00003802ff0075a7 */ /* 0x0042a60008001108 */
[----:B------:R-:W-:Y:S05]  /*1a30*/  BRA.U !UP0, `(.L_x_26) ;  /* 0x0000000108a87547 */ /* 0x000fea000b800000 */
[----:B------:R-:W-:Y:S01]  /*1a40*/  UIADD3 UR21, UPT, UPT, UR7, UR24, URZ ;  /* 0x0000001807157290 */ /* 0x000fe2000fffe0ff */
[----:B------:R-:W-:-:S11]  /*1a50*/  UMOV UR25, UR6 ;  /* 0x0000000600197c82 */ /* 0x000fd60008000000 */
.L_x_31:
[----:B-1----:R-:W-:Y:S01]  /*1a60*/  ULEA UR17, UR25, UR4, 0x3 ;  /* 0x0000000419117291 */ /* 0x002fe2000f8e18ff */
[----:B--2---:R-:W-:Y:S01]  /*1a70*/  @!P5 MOV R3, 0x4000 ;  /* 0x000040000003d802 */ /* 0x004fe20000000f00 */
[----:B--2---:R-:W-:Y:S10]  /*1a80*/  @P0 BRA `(.L_x_27) ;  /* 0x00000000000c0947 */ /* 0x004ff40003800000 */
[----:B------:R-:W-:-:S04]  /*1a90*/  SHF.L.U32 R5, R15, 0x1f, RZ ;  /* 0x0000001f0f057819 */ /* 0x000fc800000006ff */
[----:B------:R-:W2:Y:S02]  /*1aa0*/  SYNCS.PHASECHK.TRANS64.TRYWAIT P0, [UR17+0x38], R5 ;  /* 0x00003805ff0075a7 */ /* 0x000ea40008001111 */
[----:B--2---:R-:W-:Y:S05]  /*1ab0*/  @!P0 BRA `(.L_x_28) ;  /* 0x0000005800108947 */ /* 0x004fea0003800000 */
.L_x_27:
[----:B------:R2:W-:Y:S01]  /*1ac0*/  @!P5 SYNCS.ARRIVE.TRANS64 RZ, [UR17], R3 ;  /* 0x00000003ffffd9a7 */ /* 0x0005e20008000011 */
[----:B------:R-:W-:Y:S04]  /*1ad0*/  BSSY.RECONVERGENT B0, `(.L_x_29) ;  /* 0x0000003000007945 */ /* 0x000fe80003800200 */
[----:B------:R-:W-:Y:S05]  /*1ae0*/  @P4 BRA `(.L_x_30) ;  /* 0x0000000000044947 */ /* 0x000fea0003800000 */
[----:B------:R-:W-:Y:S05]  /*1af0*/  BPT.TRAP 0x1 ;  /* 0x000000040000795c */ /* 0x000fea0000300000 */
.L_x_30:
[----:B------:R-:W-:Y:S05]  /*1b00*/  BSYNC.RECONVERGENT B0 ;  /* 0x0000000000007941 */ /* 0x000fea0003800200 */
.L_x_29:
        /* <DEDUP_REMOVED lines=20> */
[----:B------:R-:W-:Y:S01]  /*1c50*/  UIADD3 UR8, UPT, UPT, UR8, 0x14800, URZ ;  /* 0x0001480008087890 */ /* 0x000fe2000fffe0ff */
[----:B------:R-:W-:Y:S01]  /*1c60*/  UMOV UR9, UR17 ;  /* 0x0000001100097c82 */ /* 0x000fe20008000000 */
[----:B------:R-:W-:Y:S01]  /*1c70*/  UMOV UR10, UR18 ;  /* 0x00000012000a7c82 */ /* 0x000fe20008000000 */
[----:B------:R-:W-:Y:S01]  /*1c80*/  UIADD3 UR24, UPT, UPT, UR24, 0x1, URZ ;  /* 0x0000000118187890 */ /* 0x000fe2000fffe0ff */
[----:B------:R-:W-:-:S03]  /*1c90*/  UMOV UR25, UR6 ;  /* 0x0000000600197c82 */ /* 0x000fc60008000000 */
[----:B------:R1:W-:Y:S01]  /*1ca0*/  UTMALDG.3D [UR16], [UR30], desc[UR26] ;  /* 0x00001a101e0075b4 */ /* 0x0003e20008011000 */
[----:B------:R-:W-:Y:S01]  /*1cb0*/  UISETP.NE.AND UP0, UPT, UR24, UR21, UPT ;  /* 0x000000151800728c */ /* 0x000fe2000bf05270 */
[----:B------:R1:W-:Y:S08]  /*1cc0*/  UTMALDG.3D [UR8], [UR28], desc[UR26] ;  /* 0x00001a081c0075b4 */ /* 0x0003f00008011000 */
[----:B------:R-:W-:Y:S05]  /*1cd0*/  BRA.U UP0, `(.L_x_31) ;  /* 0xfffffffd00607547 */ /* 0x000fea000b83ffff */
.L_x_26:
[----:B-1----:R-:W-:Y:S01]  /*1ce0*/  LEA R2, R14, UR4, 0x3 ;  /* 0x000000040e027c11 */ /* 0x002fe2000f8e18ff */
[----:B------:R-:W-:Y:S01]  /*1cf0*/  NOP ;  /* 0x0000000000007918 */ /* 0x000fe20000000000 */
[----:B--2---:R-:W-:Y:S02]  /*1d00*/  SHF.L.U32 R3, R12, 0x1f, RZ ;  /* 0x0000001f0c037819 */ /* 0x004fe400000006ff */
[----:B------:R-:W-:Y:S02]  /*1d10*/  LEA R4, R14, UR4, 0x4 ;  /* 0x000000040e047c11 */ /* 0x000fe4000f8e20ff */
[----:B------:R-:W1:Y:S02]  /*1d20*/  SYNCS.PHASECHK.TRANS64.TRYWAIT P0, [R2+URZ+0xb0], R3 ;  /* 0x0000b003020075a7 */ /* 0x000e6400080011ff */
[----:B-1----:R-:W-:Y:S05]  /*1d30*/  @!P0 BRA `(.L_x_32) ;  /* 0x0000005400888947 */ /* 0x002fea0003800000 */
.L_x_121:
[----:B------:R-:W2:Y:S01]  /*1d40*/  LDS.128 R4, [R4+0x140] ;  /* 0x0001400004047984 */ /* 0x000ea20000000c00 */
[----:B---3--:R-:W-:Y:S01]  /*1d50*/  ISETP.GE.AND P0, PT, R26, 0x1, PT ;  /* 0x000000011a00780c */ /* 0x008fe20003f06270 */
[----:B-1----:R-:W-:Y:S01]  /*1d60*/  VIADD R2, R2, 0xc0 ;  /* 0x000000c002027836 */ /* 0x002fe20000000000 */
[----:B------:R-:W-:Y:S01]  /*1d70*/  @!PT LDS RZ, [RZ] ;  /* 0x00000000fffff984 */ /* 0x000fe20000000800 */
[----:B------:R-:W-:Y:S01]  /*1d80*/  @!PT LDS RZ, [RZ] ;  /* 0x00000000fffff984 */ /* 0x000fe20000000800 */
[----:B------:R-:W-:Y:S01]  /*1d90*/  @!PT LDS RZ, [RZ] ;  /* 0x00000000fffff984 */ /* 0x000fe20000000800 */
[----:B------:R-:W-:Y:S01]  /*1da0*/  @!PT LDS RZ, [RZ] ;  /* 0x00000000fffff984 */ /* 0x000fe20000000800 */
[----:B------:R1:W-:Y:S06]  /*1db0*/  MEMBAR.ALL.CTA ;  /* 0x0000000000007992 */ /* 0x0003ec0000008000 */
[----:B-1----:R-:W1:Y:S01]  /*1dc0*/  FENCE.VIEW.ASYNC.S ;  /* 0x00000000000073c6 */ /* 0x002e620000000000 */
[----:B------:R-:W-:-:S04]  /*1dd0*/  PRMT R2, RZ, 0x654, R2 ;  /* 0x00000654ff027816 */ /* 0x000fc80000000002 */
[----:B-1----:R1:W-:Y:S01]  /*1de0*/  SYNCS.ARRIVE.TRANS64.RED.A1T0 RZ, [R2+URZ], RZ ;  /* 0x000000ff02ff79a7 */ /* 0x0023e200081004ff */
[----:B--2---:R-:W-:-:S13]  /*1df0*/  LOP3.LUT P2, RZ, R6, 0x1, RZ, 0xc0, !PT ;  /* 0x0000000106ff7812 */ /* 0x004fda000784c0ff */
[----:B------:R-:W-:Y:S01]  /*1e00*/  @P2 SHF.R.U32.HI R3, RZ, 0x10, R5 ;  /* 0x00000010ff032819 */ /* 0x000fe20000011605 */
[----:B------:R-:W-:Y:S01]  /*1e10*/  VOTEU.ANY UP0, P2 ;  /* 0x0000000000ff7886 */ /* 0x000fe20001000100 */
[----:B------:R-:W-:Y:S02]  /*1e20*/  @P2 MOV R13, R4 ;  /* 0x00000004000d2202 */ /* 0x000fe40000000f00 */
[----:B------:R-:W-:Y:S02]  /*1e30*/  @P2 R2UR.BROADCAST UR8, R3 ;  /* 0x00000000030822ca */ /* 0x000fe400008e0000 */
[----:B------:R-:W-:-:S11]  /*1e40*/  @P2 LOP3.LUT R11, R5, 0xffff, RZ, 0xc0, !PT ;  /* 0x0000ffff050b2812 */ /* 0x000fd600078ec0ff */
[----:B------:R-:W-:Y:S01]  /*1e50*/  @UP0 UMOV UR36, UR8 ;  /* 0x0000000800240c82 */ /* 0x000fe20008000000 */
[----:B-1----:R-:W-:Y:S05]  /*1e60*/  @!P0 BRA `(.L_x_33) ;  /* 0x0000000000b88947 */ /* 0x002fea0003800000 */
[----:B------:R-:W4:Y:S01]  /*1e70*/  LDC.64 R4, c[0x0][0xb18] ;  /* 0x0002c600ff047b82 */ /* 0x000f220000000a00 */
[----:B------:R-:W-:-:S07]  /*1e80*/  ISETP.NE.AND P3, PT, R26, 0x1, PT ;  /* 0x000000011a00780c */ /* 0x000fce0003f65270 */
[----:B------:R-:W1:Y:S08]  /*1e90*/  LDC.64 R6, c[0x0][0xb10] ;  /* 0x0002c400ff067b82 */ /* 0x000e700000000a00 */
[----:B------:R-:W2:Y:S08]  /*1ea0*/  LDC R16, c[0x0][0xb20] ;  /* 0x0002c800ff107b82 */ /* 0x000eb00000000800 */
[----:B------:R-:W3:Y:S01]  /*1eb0*/  LDC R18, c[0x0][0xb0c] ;  /* 0x0002c300ff127b82 */ /* 0x000ee20000000800 */
[----:B----4-:R-:W-:Y:S01]  /*1ec0*/  IMAD.HI.U32 R17, R0, R5, RZ ;  /* 0x0000000500117227 */ /* 0x010fe200078e00ff */
[----:B------:R-:W-:-:S03]  /*1ed0*/  ISETP.NE.AND P0, PT, R4, 0x1, PT ;  /* 0x000000010400780c */ /* 0x000fc60003f05270 */
[----:B------:R-:W-:-:S03]  /*1ee0*/  IMAD.HI.U32 R5, R11, R5, RZ ;  /* 0x000000050b057227 */ /* 0x000fc600078e00ff */
[----:B------:R-:W4:Y:S01]  /*1ef0*/  LDC.64 R2, c[0x0][0xb28] ;  /* 0x0002ca00ff027b82 */ /* 0x000f220000000a00 */
[----:B-1----:R-:W-:-:S04]  /*1f00*/  IMAD.HI.U32 R20, R9, R6, RZ ;  /* 0x0000000609147227 */ /* 0x002fc800078e00ff */
[----:B------:R-:W-:Y:S01]  /*1f10*/  IMAD.HI.U32 R22, R13, R6, RZ ;  /* 0x000000060d167227 */ /* 0x000fe200078e00ff */
[----:B------:R-:W-:Y:S02]  /*1f20*/  SHF.R.U32.HI R20, RZ, R7, R20 ;  /* 0x00000007ff147219 */ /* 0x000fe40000011614 */
[-C--:B--2---:R-:W-:Y:S02]  /*1f30*/  SHF.R.U32.HI R17, RZ, R16.reuse, R17 ;  /* 0x00000010ff117219 */ /* 0x084fe40000011611 */
[----:B------:R-:W-:Y:S02]  /*1f40*/  SHF.R.U32.HI R16, RZ, R16, R5 ;  /* 0x00000010ff107219 */ /* 0x000fe40000011605 */
[----:B------:R-:W-:Y:S02]  /*1f50*/  SEL R17, R0, R17, !P0 ;  /* 0x0000001100117207 */ /* 0x000fe40004000000 */
[----:B------:R-:W-:Y:S02]  /*1f60*/  SHF.R.U32.HI R22, RZ, R7, R22 ;  /* 0x00000007ff167219 */ /* 0x000fe40000011616 */
[----:B---3--:R-:W-:-:S02]  /*1f70*/  ISETP.NE.AND P1, PT, R18, 0x1, PT ;  /* 0x000000011200780c */ /* 0x008fc40003f25270 */
[----:B------:R-:W-:Y:S02]  /*1f80*/  SEL R5, R11, R16, !P0 ;  /* 0x000000100b057207 */ /* 0x000fe40004000000 */
[----:B------:R-:W-:Y:S02]  /*1f90*/  SEL R19, R9, R20, !P1 ;  /* 0x0000001409137207 */ /* 0x000fe40004800000 */
[----:B------:R-:W-:Y:S01]  /*1fa0*/  SEL R7, R13, R22, !P1 ;  /* 0x000000160d077207 */ /* 0x000fe20004800000 */
[----:B----4-:R-:W-:-:S04]  /*1fb0*/  IMAD.HI.U32 R20, R17, R2, RZ ;  /* 0x0000000211147227 */ /* 0x010fc800078e00ff */
[----:B------:R-:W-:Y:S01]  /*1fc0*/  IMAD.HI.U32 R6, R19, R2, RZ ;  /* 0x0000000213067227 */ /* 0x000fe200078e00ff */
[----:B------:R-:W-:-:S04]  /*1fd0*/  @P3 SHF.R.U32.HI R17, RZ, R3, R20 ;  /* 0x00000003ff113219 */ /* 0x000fc80000011614 */
        /* <DEDUP_REMOVED lines=8> */
[----:B------:R-:W-:-:S04]  /*2060*/  @!P0 IMAD.HI.U32 R16, R7, R2, RZ ;  /* 0x0000000207108227 */ /* 0x000fc800078e00ff */
[----:B------:R-:W-:Y:S01]  /*2070*/  IMAD.MOV R2, RZ, RZ, -R6 ;  /* 0x000000ffff027224 */ /* 0x000fe200078e0a06 */
[----:B------:R-:W-:-:S03]  /*2080*/  @!P0 SHF.R.U32.HI R16, RZ, R3, R16 ;  /* 0x00000003ff108219 */ /* 0x000fc60000011610 */
[----:B------:R-:W-:Y:S01]  /*2090*/  IMAD R2, R26, R2, R5 ;  /* 0x000000021a027224 */ /* 0x000fe200078e0205 */
[----:B------:R-:W-:Y:S02]  /*20a0*/  @!P0 SEL R3, R7, R16, !P3 ;  /* 0x0000001007038207 */ /* 0x000fe40005800000 */
[----:B------:R-:W-:-:S03]  /*20b0*/  IADD3 R16, PT, PT, -R5, RZ, RZ ;  /* 0x000000ff05107210 */ /* 0x000fc60007ffe1ff */
[--C-:B------:R-:W-:Y:S02]  /*20c0*/  @!P0 IMAD.IADD R6, R6, 0x1, -R3.reuse ;  /* 0x0000000106068824 */ /* 0x100fe400078e0a03 */
[----:B------:R-:W-:Y:S01]  /*20d0*/  @!P0 IMAD R3, R2, R19, R3 ;  /* 0x0000001302038224 */ /* 0x000fe200078e0203 */
[----:B------:R-:W-:Y:S01]  /*20e0*/  IADD3 R2, PT, PT, -R7, RZ, RZ ;  /* 0x000000ff07027210 */ /* 0x000fe20007ffe1ff */
[----:B------:R-:W-:Y:S02]  /*20f0*/  @!P0 IMAD R5, R26, R6, R7 ;  /* 0x000000061a058224 */ /* 0x000fe400078e0207 */
[----:B------:R-:W-:Y:S02]  /*2100*/  IMAD R11, R4, R16, R11 ;  /* 0x00000010040b7224 */ /* 0x000fe400078e020b */
[----:B------:R-:W-:Y:S02]  /*2110*/  @!P0 IMAD.MOV.U32 R7, RZ, RZ, R3 ;  /* 0x000000ffff078224 */ /* 0x000fe400078e0003 */
[----:B------:R-:W-:-:S02]  /*2120*/  IMAD R2, R18, R2, R13 ;  /* 0x0000000212027224 */ /* 0x000fc400078e020d */
[----:B------:R-:W-:Y:S02]  /*2130*/  IMAD R11, R5, R4, R11 ;  /* 0x00000004050b7224 */ /* 0x000fe400078e020b */
[----:B------:R-:W-:Y:S02]  /*2140*/  IMAD R13, R7, R18, R2 ;  /* 0x00000012070d7224 */ /* 0x000fe400078e0202 */
.L_x_33:
[----:B------:R-:W1:Y:S02]  /*2150*/  LDCU UR8, c[0x0][0xb30] ;  /* 0x00016600ff0877ac */ /* 0x000e640008000800 */
[----:B-1----:R-:W-:-:S09]  /*2160*/  UISETP.NE.AND UP0, UPT, UR8, 0x1, UPT ;  /* 0x000000010800788c */ /* 0x002fd2000bf05270 */
[----:B------:R-:W-:Y:S05]  /*2170*/  BRA.U UP0, `(.L_x_34) ;  /* 0x0000000100407547 */ /* 0x000fea000b800000 */
[----:B------:R-:W1:Y:S08]  /*2180*/  LDC.64 R4, c[0x0][0xb10] ;  /* 0x0002c400ff047b82 */ /* 0x000e700000000a00 */
[----:B------:R-:W2:Y:S08]  /*2190*/  LDC.64 R2, c[0x0][0xb18] ;  /* 0x0002c600ff027b82 */ /* 0x000eb00000000a00 */
[----:B------:R-:W3:Y:S08]  /*21a0*/  LDC R6, c[0x0][0xb20] ;  /* 0x0002c800ff067b82 */ /* 0x000ef00000000800 */
[----:B------:R-:W4:Y:S01]  /*21b0*/  LDC R16, c[0x0][0xb0c] ;  /* 0x0002c300ff107b82 */ /* 0x000f220000000800 */
[----:B-1----:R-:W-:-:S05]  /*21c0*/  IMAD.HI.U32 R4, R13, R4, RZ ;  /* 0x000000040d047227 */ /* 0x002fca00078e00ff */
[----:B------:R-:W-:Y:S01]  /*21d0*/  SHF.R.U32.HI R4, RZ, R5, R4 ;  /* 0x00000005ff047219 */ /* 0x000fe20000011604 */
[----:B--2---:R-:W-:Y:S01]  /*21e0*/  IMAD.HI.U32 R3, R11, R3, RZ ;  /* 0x000000030b037227 */ /* 0x004fe200078e00ff */
[----:B------:R-:W-:-:S04]  /*21f0*/  ISETP.NE.AND P0, PT, R2, 0x1, PT ;  /* 0x000000010200780c */ /* 0x000fc80003f05270 */
[----:B---3--:R-:W-:-:S04]  /*2200*/  SHF.R.U32.HI R6, RZ, R6, R3 ;  /* 0x00000006ff067219 */ /* 0x008fc80000011603 */
[----:B------:R-:W-:Y:S02]  /*2210*/  SEL R3, R11, R6, !P0 ;  /* 0x000000060b037207 */ /* 0x000fe40004000000 */
[----:B----4-:R-:W-:-:S04]  /*2220*/  ISETP.NE.AND P1, PT, R16, 0x1, PT ;  /* 0x000000011000780c */ /* 0x010fc80003f25270 */
[----:B------:R-:W-:-:S05]  /*2230*/  SEL R4, R13, R4, !P1 ;  /* 0x000000040d047207 */ /* 0x000fca0004800000 */
[----:B------:R-:W-:Y:S02]  /*2240*/  IMAD.IADD R5, R3, 0x1, -R4 ;  /* 0x0000000103057824 */ /* 0x000fe400078e0a04 */
[----:B------:R-:W-:Y:S02]  /*2250*/  IMAD.IADD R3, R4, 0x1, -R3 ;  /* 0x0000000104037824 */ /* 0x000fe400078e0a03 */
[----:B------:R-:W-:Y:S02]  /*2260*/  IMAD R13, R5, R16, R13 ;  /* 0x00000010050d7224 */ /* 0x000fe400078e020d */
[----:B------:R-:W-:-:S07]  /*2270*/  IMAD R11, R3, R2, R11 ;  /* 0x00000002030b7224 */ /* 0x000fce00078e020b */
.L_x_34:
[----:B------:R-:W-:Y:S01]  /*2280*/  VIADD R14, R14, 0x1 ;  /* 0x000000010e0e7836 */ /* 0x000fe20000000000 */
[----:B------:R-:W-:Y:S01]  /*2290*/  PLOP3.LUT P1, PT, PT, PT, PT, 0x80, 0x8 ;  /* 0x000000000008781c */ /* 0x000fe20003f2f070 */
[----:B------:R-:W-:Y:S02]  /*22a0*/  IMAD.IADD R21, R13, 0x1, R68 ;  /* 0x000000010d157824 */ /* 0x000fe400078e0244 */
[----:B------:R-:W-:Y:S01]  /*22b0*/  IMAD.IADD R20, R11, 0x1, R66 ;  /* 0x000000010b147824 */ /* 0x000fe200078e0242 */
[----:B------:R-:W-:-:S04]  /*22c0*/  ISETP.NE.AND P0, PT, R14, 0x2, PT ;  /* 0x000000020e00780c */ /* 0x000fc80003f05270 */
[----:B------:R-:W-:Y:S02]  /*22d0*/  SEL R3, RZ, 0x1, P0 ;  /* 0x00000001ff037807 */ /* 0x000fe40000000000 */
[----:B------:R-:W-:Y:S02]  /*22e0*/  SEL R14, R14, RZ, P0 ;  /* 0x000000ff0e0e7207 */ /* 0x000fe40000000000 */
[----:B------:R-:W-:Y:S01]  /*22f0*/  LOP3.LUT R12, R12, R3, RZ, 0x3c, !PT ;  /* 0x000000030c0c7212 */ /* 0x000fe200078e3cff */
[----:B------:R-:W-:Y:S06]  /*2300*/  @P2 BRA `(.L_x_35) ;  /* 0xfffffff000a02947 */ /* 0x000fec000383ffff */
[----:B------:R-:W-:Y:S01]  /*2310*/  UIADD3 UR4, UPT, UPT, UR4, 0x38, URZ ;  /* 0x0000003804047890 */ /* 0x000fe2000fffe0ff */
[----:B------:R-:W-:-:S03]  /*2320*/  SHF.L.U32 R3, R15, 0x1f, RZ ;  /* 0x0000001f0f037819 */ /* 0x000fc600000006ff */
[----:B------:R-:W-:-:S09]  /*2330*/  ULEA UR5, UR6, UR4, 0x3 ;  /* 0x0000000406057291 */ /* 0x000fd2000f8e18ff */
[----:B------:R-:W1:Y:S02]  /*2340*/  SYNCS.PHASECHK.TRANS64.TRYWAIT P0, [UR5], R3 ;  /* 0x00000003ff0075a7 */ /* 0x000e640008001105 */
[----:B-1----:R-:W-:Y:S05]  /*2350*/  @!P0 BRA `(.L_x_36) ;  /* 0x0000005000148947 */ /* 0x002fea0003800000 */
.L_x_123:
[----:B------:R-:W-:-:S04]  /*2360*/  UIADD3 UR6, UPT, UPT, UR6, 0x1, URZ ;  /* 0x0000000106067890 */ /* 0x000fc8000fffe0ff */
[----:B------:R-:W-:-:S04]  /*2370*/  UISETP.NE.AND UP0, UPT, UR6, 0x7, UPT ;  /* 0x000000070600788c */ /* 0x000fc8000bf05270 */
[----:B------:R-:W-:Y:S02]  /*2380*/  USEL UR7, URZ, 0x1, UP0 ;  /* 0x00000001ff077887 */ /* 0x000fe40008000000 */
[----:B------:R-:W-:-:S04]  /*2390*/  USEL UR6, UR6, URZ, UP0 ;  /* 0x000000ff06067287 */ /* 0x000fc80008000000 */
[----:B------:R-:W-:Y:S01]  /*23a0*/  ULEA UR5, UR6, UR4, 0x3 ;  /* 0x0000000406057291 */ /* 0x000fe2000f8e18ff */
[----:B------:R-:W-:-:S04]  /*23b0*/  LOP3.LUT R2, R15, UR7, RZ, 0x3c, !PT ;  /* 0x000000070f027c12 */ /* 0x000fc8000f8e3cff */
[----:B-1----:R-:W-:-:S04]  /*23c0*/  SHF.L.U32 R3, R2, 0x1f, RZ ;  /* 0x0000001f02037819 */ /* 0x002fc800000006ff */
[----:B------:R-:W1:Y:S02]  /*23d0*/  SYNCS.PHASECHK.TRANS64.TRYWAIT P0, [UR5], R3 ;  /* 0x00000003ff0075a7 */ /* 0x000e640008001105 */
[----:B-1----:R-:W-:Y:S05]  /*23e0*/  @!P0 BRA `(.L_x_37) ;  /* 0x0000005000088947 */ /* 0x002fea0003800000 */
.L_x_125:
        /* <DEDUP_REMOVED lines=9> */
.L_x_127:
        /* <DEDUP_REMOVED lines=9> */
.L_x_129:
        /* <DEDUP_REMOVED lines=9> */
.L_x_131:
        /* <DEDUP_REMOVED lines=9> */
.L_x_133:
[----:B------:R-:W-:-:S04]  /*2630*/  UIADD3 UR6, UPT, UPT, UR6, 0x1, URZ ;  /* 0x0000000106067890 */ /* 0x000fc8000fffe0ff */
[----:B------:R-:W-:-:S04]  /*2640*/  UISETP.NE.AND UP0, UPT, UR6, 0x7, UPT ;  /* 0x000000070600788c */ /* 0x000fc8000bf05270 */
[----:B------:R-:W-:Y:S02]  /*2650*/  USEL UR5, URZ, 0x1, UP0 ;  /* 0x00000001ff057887 */ /* 0x000fe40008000000 */
[----:B------:R-:W-:-:S04]  /*2660*/  USEL UR6, UR6, URZ, UP0 ;  /* 0x000000ff06067287 */ /* 0x000fc80008000000 */
[----:B------:R-:W-:Y:S01]  /*2670*/  ULEA UR6, UR6, UR4, 0x3 ;  /* 0x0000000406067291 */ /* 0x000fe2000f8e18ff */
[----:B-1----:R-:W-:-:S04]  /*2680*/  LOP3.LUT R3, R2, UR5, RZ, 0x3c, !PT ;  /* 0x0000000502037c12 */ /* 0x002fc8000f8e3cff */
[----:B------:R-:W-:Y:S01]  /*2690*/  SHF.L.U32 R3, R3, 0x1f, RZ ;  /* 0x0000001f03037819 */ /* 0x000fe200000006ff */
[----:B----4-:R-:W-:-:S07]  /*26a0*/  IMAD.U32 R0, RZ, RZ, UR6 ;  /* 0x00000006ff007e24 */ /* 0x010fce000f8e00ff */
.L_x_42:
[----:B-1----:R1:W2:Y:S02]  /*26b0*/  SYNCS.PHASECHK.TRANS64.TRYWAIT P0, [R0+URZ], R3 ;  /* 0x00000003000075a7 */ /* 0x0022a400080011ff */
[----:B--2---:R-:W-:Y:S05]  /*26c0*/  @!P0 NANOSLEEP.SYNCS 0x989680 ;  /* 0x009896800000895d */ /* 0x004fea0003900000 */
[----:B------:R-:W2:Y:S02]  /*26d0*/  @!P0 SYNCS.PHASECHK.TRANS64 P0, [R0+URZ], R3 ;  /* 0x00000003000085a7 */ /* 0x000ea400080010ff */
[----:B--2---:R-:W-:Y:S05]  /*26e0*/  @P0 EXIT ;  /* 0x000000000000094d */ /* 0x004fea0003800000 */
[----:B------:R-:W-:Y:S05]  /*26f0*/  BRA `(.L_x_42) ;  /* 0xfffffffc00ec7947 */ /* 0x000fea000383ffff */
.L_x_17:
[----:B------:R-:W-:-:S04]  /*2700*/  UISETP.NE.AND UP1, UPT, UR37, URZ, UPT ;  /* 0x000000ff2500728c */ /* 0x000fc8000bf25270 */
[----:B------:R-:W-:-:S09]  /*2710*/  UISETP.NE.OR UP1, UPT, UR8, 0x1, UP1 ;  /* 0x000000010800788c */ /* 0x000fd20008f25670 */
[----:B------:R-:W-:Y:S05]  /*2720*/  BRA.U UP1, `(.L_x_43) ;  /* 0x0000000501487547 */ /* 0x000fea000b800000 */
[----:B------:R-:W-:Y:S01]  /*2730*/  ISETP.NE.AND P2, PT, R2, RZ, PT ;  /* 0x000000ff0200720c */ /* 0x000fe20003f45270 */
[----:B------:R-:W-:Y:S01]  /*2740*/  IMAD.MOV.U32 R12, RZ, RZ, 0x1 ;  /* 0x00000001ff0c7424 */ /* 0x000fe200078e00ff */
[----:B------:R-:W-:Y:S02]  /*2750*/  CS2R R10, SRZ ;  /* 0x00000000000a7805 */ /* 0x000fe4000001ff00 */
[----:B------:R-:W-:Y:S01]  /*2760*/  CS2R R8, SRZ ;  /* 0x0000000000087805 */ /* 0x000fe2000001ff00 */
[----:B------:R-:W-:Y:S01]  /*2770*/  UMOV UR4, 0x400 ;  /* 0x0000040000047882 */ /* 0x000fe20000000000 */
[----:B------:R-:W-:Y:S01]  /*2780*/  UMOV UR6, URZ ;  /* 0x000000ff00067c82 */ /* 0x000fe20008000000 */
[----:B------:R-:W-:-:S12]  /*2790*/  ULEA UR37, UR37, UR4, 0x18 ;  /* 0x0000000425257291 */ /* 0x000fd8000f8ec0ff */
.L_x_47:
[----:B------:R-:W-:Y:S02]  /*27a0*/  LEA R0, R8, UR37, 0x3 ;  /* 0x0000002508007c11 */ /* 0x000fe4000f8e18ff */
[----:B------:R-:W-:-:S03]  /*27b0*/  SHF.L.U32 R5, R9, 0x1f, RZ ;  /* 0x0000001f09057819 */ /* 0x000fc600000006ff */
[----:B------:R-:W-:Y:S01]  /*27c0*/  VIADD R4, R0, 0x120 ;  /* 0x0000012000047836 */ /* 0x000fe20000000000 */
[----:B------:R-:W1:Y:S02]  /*27d0*/  SYNCS.PHASECHK.TRANS64.TRYWAIT P0, [R0+URZ+0x110], R5 ;  /* 0x00011005000075a7 */ /* 0x000e6400080011ff */
[----:B-1----:R-:W-:Y:S05]  /*27e0*/  @!P0 BRA `(.L_x_44) ;  /* 0x0000004c00808947 */ /* 0x002fea0003800000 */
.L_x_134:
[----:B------:R-:W-:Y:S01]  /*27f0*/  ULEA UR5, UR6, UR37, 0x3 ;  /* 0x0000002506057291 */ /* 0x000fe2000f8e18ff */
[----:B------:R-:W-:Y:S02]  /*2800*/  PRMT R4, RZ, 0x654, R4 ;  /* 0x00000654ff047816 */ /* 0x000fe40000000004 */
[----:B-1----:R-:W-:Y:S01]  /*2810*/  SHF.L.U32 R5, R12, 0x1f, RZ ;  /* 0x0000001f0c057819 */ /* 0x002fe200000006ff */
[----:B------:R-:W-:Y:S01]  /*2820*/  UIADD3 UR4, UPT, UPT, UR5, 0xb0, URZ ;  /* 0x000000b005047890 */ /* 0x000fe2000fffe0ff */
[----:B------:R1:W-:Y:S05]  /*2830*/  SYNCS.ARRIVE.TRANS64.RED.A1T0 RZ, [R4+URZ], RZ ;  /* 0x000000ff04ff79a7 */ /* 0x0003ea00081004ff */
[----:B------:R-:W-:Y:S01]  /*2840*/  IMAD.U32 R7, RZ, RZ, UR4 ;  /* 0x00000004ff077e24 */ /* 0x000fe2000f8e00ff */
[----:B------:R-:W2:Y:S04]  /*2850*/  SYNCS.PHASECHK.TRANS64.TRYWAIT P0, [UR5+0xc0], R5 ;  /* 0x0000c005ff0075a7 */ /* 0x000ea80008001105 */
[----:B------:R-:W-:Y:S01]  /*2860*/  PRMT R6, R2, 0x654, R7 ;  /* 0x0000065402067816 */ /* 0x000fe20000000007 */
[----:B-1----:R-:W-:Y:S01]  /*2870*/  @!P2 IMAD.MOV.U32 R4, RZ, RZ, 0x10 ;  /* 0x00000010ff04a424 */ /* 0x002fe200078e00ff */
[----:B--2---:R-:W-:Y:S06]  /*2880*/  @!P0 BRA `(.L_x_45) ;  /* 0x0000004c006c8947 */ /* 0x004fec0003800000 */
.L_x_136:
[----:B------:R-:W-:Y:S01]  /*2890*/  ULEA UR4, UR6, UR37, 0x4 ;  /* 0x0000002506047291 */ /* 0x000fe2000f8e20ff */
[----:B------:R-:W-:Y:S01]  /*28a0*/  SEL R3, R6, R3, !P2 ;  /* 0x0000000306037207 */ /* 0x000fe20005000000 */
[----:B------:R-:W-:Y:S01]  /*28b0*/  UIADD3 UR5, UPT, UPT, UR5, 0xb0, URZ ;  /* 0x000000b005057890 */ /* 0x000fe2000fffe0ff */
[----:B-1----:R-:W-:Y:S01]  /*28c0*/  LEA R0, R11, UR37, 0x3 ;  /* 0x000000250b007c11 */ /* 0x002fe2000f8e18ff */
[----:B------:R-:W-:Y:S01]  /*28d0*/  UIADD3 UR4, UPT, UPT, UR4, 0x140, URZ ;  /* 0x0000014004047890 */ /* 0x000fe2000fffe0ff */
[----:B------:R-:W-:Y:S01]  /*28e0*/  SHF.L.U32 R5, R10, 0x1f, RZ ;  /* 0x0000001f0a057819 */ /* 0x000fe200000006ff */
[----:B------:R1:W-:Y:S01]  /*28f0*/  @!P2 SYNCS.ARRIVE.TRANS64.RED RZ, [R3+URZ], R4 ;  /* 0x0000000403ffa9a7 */ /* 0x0003e200080004ff */
[----:B------:R-:W-:Y:S01]  /*2900*/  UIADD3 UR6, UPT, UPT, UR6, 0x1, URZ ;  /* 0x0000000106067890 */ /* 0x000fe2000fffe0ff */
[----:B------:R-:W-:-:S03]  /*2910*/  VIADD R8, R8, 0x1 ;  /* 0x0000000108087836 */ /* 0x000fc60000000000 */
[----:B------:R-:W-:Y:S02]  /*2920*/  UISETP.NE.AND UP0, UPT, UR6, 0x2, UPT ;  /* 0x000000020600788c */ /* 0x000fe4000bf05270 */
[----:B------:R-:W-:Y:S06]  /*2930*/  UGETNEXTWORKID.BROADCAST [UR4], [UR5] ;  /* 0x00000000040073ca */ /* 0x000fec0008000100 */
[----:B------:R-:W-:Y:S01]  /*2940*/  USEL UR4, URZ, 0x1, UP0 ;  /* 0x00000001ff047887 */ /* 0x000fe20008000000 */
[----:B------:R-:W-:Y:S01]  /*2950*/  ISETP.NE.AND P0, PT, R8, 0x2, PT ;  /* 0x000000020800780c */ /* 0x000fe20003f05270 */
[----:B------:R-:W-:Y:S01]  /*2960*/  USEL UR6, UR6, URZ, UP0 ;  /* 0x000000ff06067287 */ /* 0x000fe20008000000 */
[----:B------:R-:W2:Y:S03]  /*2970*/  SYNCS.PHASECHK.TRANS64.TRYWAIT P1, [R0+URZ+0xb0], R5 ;  /* 0x0000b005000075a7 */ /* 0x000ea600080211ff */
[----:B------:R-:W-:Y:S01]  /*2980*/  LOP3.LUT R12, R12, UR4, RZ, 0x3c, !PT ;  /* 0x000000040c0c7c12 */ /* 0x000fe2000f8e3cff */
[----:B-12---:R-:W-:Y:S07]  /*2990*/  @!P1 BRA `(.L_x_46) ;  /* 0x0000004c00409947 */ /* 0x006fee0003800000 */
.L_x_137:
[C---:B------:R-:W-:Y:S01]  /*29a0*/  LEA R4, R11.reuse, UR37, 0x4 ;  /* 0x000000250b047c11 */ /* 0x040fe2000f8e20ff */
[----:B-1----:R-:W-:Y:S01]  /*29b0*/  VIADD R0, R0, 0xc0 ;  /* 0x000000c000007836 */ /* 0x002fe20000000000 */
[----:B------:R-:W-:Y:S01]  /*29c0*/  SEL R8, R8, RZ, P0 ;  /* 0x000000ff08087207 */ /* 0x000fe20000000000 */
[----:B------:R-:W-:-:S03]  /*29d0*/  VIADD R11, R11, 0x1 ;  /* 0x000000010b0b7836 */ /* 0x000fc60000000000 */
[----:B------:R-:W1:Y:S01]  /*29e0*/  LDS.128 R4, [R4+0x140] ;  /* 0x0001400004047984 */ /* 0x000e620000000c00 */
[----:B------:R-:W-:Y:S02]  /*29f0*/  PRMT R0, RZ, 0x654, R0 ;  /* 0x00000654ff007816 */ /* 0x000fe40000000000 */
[C---:B------:R-:W-:Y:S01]  /*2a00*/  ISETP.NE.AND P1, PT, R11.reuse, 0x2, PT ;  /* 0x000000020b00780c */ /* 0x040fe20003f25270 */
[----:B------:R-:W-:Y:S01]  /*2a10*/  @!PT LDS RZ, [RZ] ;  /* 0x00000000fffff984 */ /* 0x000fe20000000800 */
[----:B------:R-:W-:Y:S01]  /*2a20*/  @!PT LDS RZ, [RZ] ;  /* 0x00000000fffff984 */ /* 0x000fe20000000800 */
[----:B------:R-:W-:Y:S01]  /*2a30*/  @!PT LDS RZ, [RZ] ;  /* 0x00000000fffff984 */ /* 0x000fe20000000800 */
[----:B------:R-:W-:Y:S01]  /*2a40*/  @!PT LDS RZ, [RZ] ;  /* 0x00000000fffff984 */ /* 0x000fe20000000800 */
[----:B------:R2:W-:Y:S06]  /*2a50*/  MEMBAR.ALL.CTA ;  /* 0x0000000000007992 */ /* 0x0005ec0000008000 */
[----:B--2---:R-:W2:Y:S01]  /*2a60*/  FENCE.VIEW.ASYNC.S ;  /* 0x00000000000073c6 */ /* 0x004ea20000000000 */
[----:B------:R-:W-:Y:S01]  /*2a70*/  SEL R11, R11, RZ, P1 ;  /* 0x000000ff0b0b7207 */ /* 0x000fe20000800000 */
[----:B--2---:R2:W-:Y:S01]  /*2a80*/  SYNCS.ARRIVE.TRANS64.RED.A1T0 RZ, [R0+URZ], RZ ;  /* 0x000000ff00ff79a7 */ /* 0x0045e200081004ff */
[----:B-1----:R-:W-:-:S02]  /*2a90*/  LOP3.LUT P3, RZ, R6, 0x1, RZ, 0xc0, !PT ;  /* 0x0000000106ff7812 */ /* 0x002fc4000786c0ff */
[----:B------:R-:W-:-:S04]  /*2aa0*/  SEL R5, RZ, 0x1, P1 ;  /* 0x00000001ff057807 */ /* 0x000fc80000800000 */
[----:B------:R-:W-:Y:S02]  /*2ab0*/  LOP3.LUT R10, R10, R5, RZ, 0x3c, !PT ;  /* 0x000000050a0a7212 */ /* 0x000fe400078e3cff */
[----:B--2---:R-:W-:-:S04]  /*2ac0*/  SEL R0, RZ, 0x1, P0 ;  /* 0x00000001ff007807 */ /* 0x004fc80000000000 */
[----:B------:R-:W-:Y:S01]  /*2ad0*/  LOP3.LUT R9, R9, R0, RZ, 0x3c, !PT ;  /* 0x0000000009097212 */ /* 0x000fe200078e3cff */
[----:B------:R-:W-:Y:S06]  /*2ae0*/  @P3 BRA `(.L_x_47) ;  /* 0xfffffffc002c3947 */ /* 0x000fec000383ffff */
[----:B------:R-:W-:Y:S01]  /*2af0*/  ULEA UR5, UR6, UR37, 0x3 ;  /* 0x0000002506057291 */ /* 0x000fe2000f8e18ff */
[----:B------:R-:W-:-:S08]  /*2b00*/  SHF.L.U32 R3, R12, 0x1f, RZ ;  /* 0x0000001f0c037819 */ /* 0x000fd000000006ff */
[----:B------:R-:W1:Y:S02]  /*2b10*/  SYNCS.PHASECHK.TRANS64 P0, [UR5+0xc0], R3 ;  /* 0x0000c003ff0075a7 */ /* 0x000e640008001005 */
[----:B-1----:R-:W-:Y:S05]  /*2b20*/  @P0 BRA `(.L_x_48) ;  /* 0x0000000000080947 */ /* 0x002fea0003800000 */
[----:B------:R-:W1:Y:S02]  /*2b30*/  SYNCS.PHASECHK.TRANS64.TRYWAIT P0, [UR5+0xc0], R3 ;  /* 0x0000c003ff0075a7 */ /* 0x000e640008001105 */
[----:B-1----:R-:W-:Y:S05]  /*2b40*/  @!P0 BRA `(.L_x_49) ;  /* 0x0000004800e88947 */ /* 0x002fea0003800000 */
.L_x_48:
[----:B------:R-:W-:-:S04]  /*2b50*/  UIADD3 UR4, UPT, UPT, UR6, 0x1, URZ ;  /* 0x0000000106047890 */ /* 0x000fc8000fffe0ff */
[----:B------:R-:W-:-:S04]  /*2b60*/  UISETP.NE.AND UP0, UPT, UR4, 0x2, UPT ;  /* 0x000000020400788c */ /* 0x000fc8000bf05270 */
[----:B------:R-:W-:Y:S02]  /*2b70*/  USEL UR7, URZ, 0x1, UP0 ;  /* 0x00000001ff077887 */ /* 0x000fe40008000000 */
[----:B------:R-:W-:-:S04]  /*2b80*/  USEL UR4, UR4, URZ, UP0 ;  /* 0x000000ff04047287 */ /* 0x000fc80008000000 */
[----:B------:R-:W-:Y:S01]  /*2b90*/  ULEA UR4, UR4, UR37, 0x3 ;  /* 0x0000002504047291 */ /* 0x000fe2000f8e18ff */
[----:B-1----:R-:W-:-:S04]  /*2ba0*/  LOP3.LUT R3, R12, UR7, RZ, 0x3c, !PT ;  /* 0x000000070c037c12 */ /* 0x002fc8000f8e3cff */
[----:B------:R-:W-:-:S04]  /*2bb0*/  SHF.L.U32 R0, R3, 0x1f, RZ ;  /* 0x0000001f03007819 */ /* 0x000fc800000006ff */
[----:B------:R-:W1:Y:S02]  /*2bc0*/  SYNCS.PHASECHK.TRANS64 P0, [UR4+0xc0], R0 ;  /* 0x0000c000ff0075a7 */ /* 0x000e640008001004 */
[----:B-1----:R-:W-:Y:S05]  /*2bd0*/  @P0 EXIT ;  /* 0x000000000000094d */ /* 0x002fea0003800000 */
[----:B------:R-:W-:Y:S02]  /*2be0*/  SHF.L.U32 R3, R3, 0x1f, RZ ;  /* 0x0000001f03037819 */ /* 0x000fe400000006ff */
[----:B------:R-:W-:-:S07]  /*2bf0*/  MOV R0, UR4 ;  /* 0x0000000400007c02 */ /* 0x000fce0008000f00 */
.L_x_50:
[----:B-1----:R1:W2:Y:S02]  /*2c00*/  SYNCS.PHASECHK.TRANS64.TRYWAIT P0, [R0+URZ+0xc0], R3 ;  /* 0x0000c003000075a7 */ /* 0x0022a400080011ff */
[----:B--2---:R-:W-:Y:S05]  /*2c10*/  @!P0 NANOSLEEP.SYNCS 0x989680 ;  /* 0x009896800000895d */ /* 0x004fea0003900000 */
[----:B------:R-:W2:Y:S02]  /*2c20*/  @!P0 SYNCS.PHASECHK.TRANS64 P0, [R0+URZ+0xc0], R3 ;  /* 0x0000c003000085a7 */ /* 0x000ea400080010ff */
[----:B--2---:R-:W-:Y:S05]  /*2c30*/  @P0 EXIT ;  /* 0x000000000000094d */ /* 0x004fea0003800000 */
[----:B------:R-:W-:Y:S05]  /*2c40*/  BRA `(.L_x_50) ;  /* 0xfffffffc00ec7947 */ /* 0x000fea000383ffff */
.L_x_43:
[----:B------:R-:W-:-:S09]  /*2c50*/  UISETP.NE.AND UP1, UPT, UR8, URZ, UPT ;  /* 0x000000ff0800728c */ /* 0x000fd2000bf25270 */
[----:B------:R-:W-:Y:S05]  /*2c60*/  BRA.U UP1, `(.L_x_51) ;  /* 0x0000000d01cc7547 */ /* 0x000fea000b800000 */
[----:B------:R-:W-:Y:S01]  /*2c70*/  UMOV UR4, 0x40 ;  /* 0x0000004000047882 */ /* 0x000fe20000000000 */
[----:B------:R-:W-:Y:S01]  /*2c80*/  NOP ;  /* 0x0000000000007918 */ /* 0x000fe20000000000 */
[----:B------:R-:W-:Y:S01]  /*2c90*/  ULEA UR4, UR37, UR4, 0x18 ;  /* 0x0000000425047291 */ /* 0x000fe2000f8ec0ff */
[----:B------:R-:W-:Y:S02]  /*2ca0*/  UMOV UR5, 0x400 ;  /* 0x0000040000057882 */ /* 0x000fe40000000000 */
[----:B------:R-:W-:-:S06]  /*2cb0*/  ULEA UR37, UR37, UR5, 0x18 ;  /* 0x0000000525257291 */ /* 0x000fcc000f8ec0ff */
[----:B------:R-:W1:Y:S02]  /*2cc0*/  LDS.U8 R0, [UR4+0x1c] ;  /* 0x00001c04ff007984 */ /* 0x000e640008000000 */
[----:B-1----:R-:W-:-:S13]  /*2cd0*/  ISETP.NE.AND P0, PT, R0, RZ, PT ;  /* 0x000000ff0000720c */ /* 0x002fda0003f05270 */
[----:B------:R-:W-:Y:S05]  /*2ce0*/  @P0 BRA `(.L_x_52) ;  /* 0x0000000000580947 */ /* 0x000fea0003800000 */
[----:B------:R-:W-:-:S13]  /*2cf0*/  ELECT P0, URZ, PT ;  /* 0x0000000000ff782f */ /* 0x000fda0003800000 */
[----:B------:R-:W-:Y:S05]  /*2d00*/  @!P0 BRA `(.L_x_53) ;  /* 0x0000000000608947 */ /* 0x000fea0003800000 */
[----:B------:R-:W-:Y:S01]  /*2d10*/  UMOV UR5, 0x10 ;  /* 0x0000001000057882 */ /* 0x000fe20000000000 */
[----:B------:R-:W-:Y:S01]  /*2d20*/  HFMA2 R0, -RZ, RZ, 0, 5.9604644775390625e-08 ;  /* 0x00000001ff007431 */ /* 0x000fe200000001ff */
[----:B------:R-:W-:-:S03]  /*2d30*/  MOV R2, 0xffff ;  /* 0x0000ffff00027802 */ /* 0x000fc60000000f00 */
[----:B------:R-:W-:Y:S04]  /*2d40*/  DEPBAR.LE SB1, 0x36 ;  /* 0x00009d800000791a */ /* 0x000fe80000000000 */
[----:B------:R-:W1:Y:S02]  /*2d50*/  UTCATOMSWS.FIND_AND_SET.ALIGN UP0, UR5, UR5 ;  /* 0x00000005000575e3 */ /* 0x000e640008000800 */
[----:B-1----:R-:W-:Y:S01]  /*2d60*/  MOV R3, UR5 ;  /* 0x0000000500037c02 */ /* 0x002fe20008000f00 */
[----:B------:R-:W-:Y:S06]  /*2d70*/  BRA.U UP0, `(.L_x_54) ;  /* 0x0000000100187547 */ /* 0x000fec000b800000 */
.L_x_55:
[----:B------:R-:W-:Y:S05]  /*2d80*/  NANOSLEEP 0x64 ;  /* 0x000000640000795d */ /* 0x000fea0003800000 */
[----:B------:R-:W-:-:S05]  /*2d90*/  UMOV UR5, 0x10 ;  /* 0x0000001000057882 */ /* 0x000fca0000000000 */
[----:B------:R-:W-:Y:S04]  /*2da0*/  DEPBAR.LE SB1, 0x36 ;  /* 0x00009d800000791a */ /* 0x000fe80000000000 */
[----:B------:R-:W1:Y:S02]  /*2db0*/  UTCATOMSWS.FIND_AND_SET.ALIGN UP0, UR5, UR5 ;  /* 0x00000005000575e3 */ /* 0x000e640008000800 */
[----:B-1----:R-:W-:Y:S01]  /*2dc0*/  MOV R3, UR5 ;  /* 0x0000000500037c02 */ /* 0x002fe20008000f00 */
[----:B------:R-:W-:Y:S05]  /*2dd0*/  BRA.U !UP0, `(.L_x_55) ;  /* 0xfffffffd08e87547 */ /* 0x000fea000b83ffff */
.L_x_54:
[-C--:B------:R-:W-:Y:S02]  /*2de0*/  SHF.L.U32 R2, R2, R3.reuse, RZ ;  /* 0x0000000302027219 */ /* 0x080fe400000006ff */
[----:B------:R-:W-:Y:S01]  /*2df0*/  SHF.L.U32 R0, R0, R3, RZ ;  /* 0x0000000300007219 */ /* 0x000fe200000006ff */
[----:B------:R-:W-:Y:S02]  /*2e00*/  IMAD.SHL.U32 R3, R3, 0x20, RZ ;  /* 0x0000002003037824 */ /* 0x000fe400078e00ff */
[----:B------:R1:W-:Y:S04]  /*2e10*/  ATOMS.OR RZ, [UR4+0x14], R2 ;  /* 0x00001402ffff798c */ /* 0x0003e8000b000004 */
[----:B------:R1:W-:Y:S04]  /*2e20*/  ATOMS.OR RZ, [UR4+0x18], R0 ;  /* 0x00001800ffff798c */ /* 0x0003e8000b000004 */
[----:B------:R1:W-:Y:S01]  /*2e30*/  STS [UR37+0x160], R3 ;  /* 0x00016003ff007988 */ /* 0x0003e20008000825 */
[----:B------:R-:W-:Y:S05]  /*2e40*/  BRA `(.L_x_53) ;  /* 0x0000000000107947 */ /* 0x000fea0003800000 */
.L_x_52:
[----:B------:R-:W-:Y:S02]  /*2e50*/  MOV R0, 0xffffffff ;  /* 0xffffffff00007802 */ /* 0x000fe40000000f00 */
[----:B------:R-:W-:-:S03]  /*2e60*/  MOV R2, 0x2e90 ;  /* 0x00002e9000027802 */ /* 0x000fc60000000f00 */
[----:B------:R1:W-:Y:S04]  /*2e70*/  STS [UR37+0x160], R0 ;  /* 0x00016000ff007988 */ /* 0x0003e80008000825 */
[----:B-1-3-5:R-:W-:Y:S05]  /*2e80*/  CALL.REL.NOINC `($__internal_1_$__cuda_sm10x_tcgen05_guardrail_trap_phase_invalid_during_alloc) ;  /* 0x0000004c00bc7944 */ /* 0x02afea0003c00000 */
.L_x_53:
[----:B------:R-:W-:Y:S05]  /*2e90*/  WARPSYNC.ALL ;  /* 0x0000000000007948 */ /* 0x000fea0003800000 */
[----:B------:R-:W2:Y:S01]  /*2ea0*/  S2UR UR5, SR_CgaCtaId ;  /* 0x00000000000579c3 */ /* 0x000ea20000008800 */
[----:B------:R-:W-:Y:S01]  /*2eb0*/  UMOV UR4, 0x400 ;  /* 0x0000040000047882 */ /* 0x000fe20000000000 */
[----:B------:R-:W-:-:S06]  /*2ec0*/  NOP ;  /* 0x0000000000007918 */ /* 0x000fcc0000000000 */
[----:B------:R-:W-:Y:S06]  /*2ed0*/  BAR.ARV 0x6, 0xa0 ;  /* 0x0182800000007b1d */ /* 0x000fec0000002000 */
[----:B------:R-:W4:Y:S01]  /*2ee0*/  LDCU UR7, c[0x0][0x38c] ;  /* 0x00007180ff0777ac */ /* 0x000f220008000800 */
[----:B------:R-:W-:Y:S01]  /*2ef0*/  IMAD.MOV.U32 R11, RZ, RZ, 0x1 ;  /* 0x00000001ff0b7424 */ /* 0x000fe200078e00ff */
[----:B------:R-:W-:Y:S01]  /*2f00*/  CS2R R8, SRZ ;  /* 0x0000000000087805 */ /* 0x000fe2000001ff00 */
[----:B------:R-:W-:Y:S01]  /*2f10*/  IMAD.MOV.U32 R10, RZ, RZ, RZ ;  /* 0x000000ffff0a7224 */ /* 0x000fe200078e00ff */
[----:B------:R-:W3:Y:S01]  /*2f20*/  LDCU UR6, c[0x0][0x38c] ;  /* 0x00007180ff0677ac */ /* 0x000ee20008000800 */
[----:B------:R-:W-:Y:S01]  /*2f30*/  UMOV UR15, URZ ;  /* 0x000000ff000f7c82 */ /* 0x000fe20008000000 */
[----:B------:R-:W-:Y:S01]  /*2f40*/  UMOV UR14, URZ ;  /* 0x000000ff000e7c82 */ /* 0x000fe20008000000 */
[----:B--2---:R-:W-:Y:S01]  /*2f50*/  ULEA UR5, UR5, UR4, 0x18 ;  /* 0x0000000405057291 */ /* 0x004fe2000f8ec0ff */
[----:B------:R-:W-:Y:S01]  /*2f60*/  UMOV UR24, 0x0 ;  /* 0x0000000000187882 */ /* 0x000fe20000000000 */
[----:B------:R-:W-:-:S02]  /*2f70*/  UMOV UR25, 0x4100910 ;  /* 0x0410091000197882 */ /* 0x000fc40000000000 */
[----:B------:R-:W-:Y:S02]  /*2f80*/  UIADD3 UR10, UPT, UPT, UR5, 0x6800, URZ ;  /* 0x00006800050a7890 */ /* 0x000fe4000fffe0ff */
[----:B------:R-:W-:Y:S02]  /*2f90*/  UIADD3 UR11, UPT, UPT, UR5, 0x14800, URZ ;  /* 0x00014800050b7890 */ /* 0x000fe4000fffe0ff */
[----:B----4-:R-:W-:Y:S01]  /*2fa0*/  UIADD3 UR7, UPT, UPT, UR7, 0x1f, URZ ;  /* 0x0000001f07077890 */ /* 0x010fe2000fffe0ff */
[----:B-1----:R-:W1:Y:S01]  /*2fb0*/  LDS R0, [UR5+0x160] ;  /* 0x00016005ff007984 */ /* 0x002e620008000800 */
[----:B------:R-:W-:Y:S02]  /*2fc0*/  USHF.R.U32.HI UR10, URZ, 0x4, UR10 ;  /* 0x00000004ff0a7899 */ /* 0x000fe4000801160a */
[----:B------:R-:W-:Y:S02]  /*2fd0*/  USHF.R.S32.HI UR4, URZ, 0x1f, UR7 ;  /* 0x0000001fff047899 */ /* 0x000fe40008011407 */
[----:B------:R-:W-:-:S02]  /*2fe0*/  USHF.R.U32.HI UR11, URZ, 0x4, UR11 ;  /* 0x00000004ff0b7899 */ /* 0x000fc4000801160b */
[----:B------:R-:W-:Y:S02]  /*2ff0*/  ULEA.HI UR4, UR4, UR7, URZ, 0x5 ;  /* 0x0000000704047291 */ /* 0x000fe4000f8f28ff */
[----:B------:R-:W-:Y:S02]  /*3000*/  ULOP3.LUT UR10, UR10, 0x3fff, URZ, 0xc0, !UPT ;  /* 0x00003fff0a0a7892 */ /* 0x000fe4000f8ec0ff */
[----:B------:R-:W-:Y:S02]  /*3010*/  USHF.R.S32.HI UR4, URZ, 0x5, UR4 ;  /* 0x00000005ff047899 */ /* 0x000fe40008011404 */
[----:B------:R-:W-:Y:S02]  /*3020*/  ULOP3.LUT UR11, UR11, 0x3fff, URZ, 0xc0, !UPT ;  /* 0x00003fff0b0b7892 */ /* 0x000fe4000f8ec0ff */
[----:B------:R-:W-:Y:S01]  /*3030*/  UISETP.LT.AND UP0, UPT, UR4, 0x1, UPT ;  /* 0x000000010400788c */ /* 0x000fe2000bf01270 */
[----:B------:R-:W-:Y:S01]  /*3040*/  UMOV UR22, 0x0 ;  /* 0x0000000000167882 */ /* 0x000fe20000000000 */
[----:B------:R-:W-:-:S02]  /*3050*/  UMOV UR23, 0x4100910 ;  /* 0x0410091000177882 */ /* 0x000fc40000000000 */
[----:B------:R-:W-:Y:S02]  /*3060*/  USEL UR9, UR4, 0x1, !UP0 ;  /* 0x0000000104097887 */ /* 0x000fe4000c000000 */
[----:B------:R-:W-:Y:S02]  /*3070*/  ULOP3.LUT UR10, UR10, 0x10000, URZ, 0xfc, !UPT ;  /* 0x000100000a0a7892 */ /* 0x000fe4000f8efcff */
[----:B------:R-:W-:Y:S02]  /*3080*/  ULOP3.LUT UR11, UR11, 0x10000, URZ, 0xfc, !UPT ;  /* 0x000100000b0b7892 */ /* 0x000fe4000f8efcff */
[----:B------:R-:W-:Y:S02]  /*3090*/  UIADD3 UR9, UPT, UPT, -UR9, URZ, URZ ;  /* 0x000000ff09097290 */ /* 0x000fe4000fffe1ff */
[----:B---3--:R-:W-:Y:S01]  /*30a0*/  UISETP.GE.AND UP3, UPT, UR6, 0x1, UPT ;  /* 0x000000010600788c */ /* 0x008fe2000bf66270 */
[----:B------:R-:W-:Y:S01]  /*30b0*/  UMOV UR20, 0x0 ;  /* 0x0000000000147882 */ /* 0x000fe20000000000 */
[----:B------:R-:W-:Y:S01]  /*30c0*/  UMOV UR21, 0x4100910 ;  /* 0x0410091000157882 */ /* 0x000fe20000000000 */
[----:B------:R-:W-:Y:S01]  /*30d0*/  UMOV UR18, 0x0 ;  /* 0x0000000000127882 */ /* 0x000fe20000000000 */
[----:B------:R-:W-:Y:S01]  /*30e0*/  UMOV UR19, 0x4100910 ;  /* 0x0410091000137882 */ /* 0x000fe20000000000 */
[----:B-1----:R-:W-:-:S15]  /*30f0*/  R2UR UR16, R0 ;  /* 0x00000000001072ca */ /* 0x002fde00000e0000 */
.L_x_62:
[----:B------:R-:W-:Y:S02]  /*3100*/  LEA R0, R10, UR5, 0x3 ;  /* 0x000000050a007c11 */ /* 0x000fe4000f8e18ff */
[----:B------:R-:W-:Y:S02]  /*3110*/  SHF.L.U32 R5, R9, 0x1f, RZ ;  /* 0x0000001f09057819 */ /* 0x000fe400000006ff */
[----:B------:R-:W-:Y:S01]  /*3120*/  PLOP3.LUT P0, PT, PT, PT, UP3, 0x80, 0x8 ;  /* 0x000000000008781c */ /* 0x000fe20003f0f038 */
[----:B------:R-:W-:Y:S01]  /*3130*/  VIADD R3, R0, 0xc0 ;  /* 0x000000c000037836 */ /* 0x000fe20000000000 */
[----:B-1----:R-:W1:Y:S02]  /*3140*/  SYNCS.PHASECHK.TRANS64.TRYWAIT P1, [R0+URZ+0xb0], R5 ;  /* 0x0000b005000075a7 */ /* 0x002e6400080211ff */
[----:B-1-3--:R-:W-:Y:S09]  /*3150*/  @!P1 BRA `(.L_x_56) ;  /* 0x00000044007c9947 */ /* 0x00aff20003800000 */
.L_x_139:
[----:B------:R-:W-:Y:S01]  /*3160*/  LEA R4, R10, UR5, 0x4 ;  /* 0x000000050a047c11 */ /* 0x000fe2000f8e20ff */
[----:B------:R-:W-:Y:S01]  /*3170*/  @UP3 ULEA UR6, UR14, UR5, 0x3 ;  /* 0x000000050e063291 */ /* 0x000fe2000f8e18ff */
[----:B------:R-:W-:Y:S01]  /*3180*/  PLOP3.LUT P2, PT, PT, PT, PT, 0x80, 0x8 ;  /* 0x000000000008781c */ /* 0x000fe20003f4f070 */
[----:B------:R-:W-:Y:S01]  /*3190*/  ULEA UR7, UR15, UR5, 0x3 ;  /* 0x000000050f077291 */ /* 0x000fe2000f8e18ff */
[----:B------:R-:W-:Y:S02]  /*31a0*/  PRMT R3, RZ, 0x654, R3 ;  /* 0x00000654ff037816 */ /* 0x000fe40000000003 */
[----:B-1----:R-:W1:Y:S01]  /*31b0*/  LDS.128 R4, [R4+0x140] ;  /* 0x0001400004047984 */ /* 0x002e620000000c00 */
[----:B------:R-:W-:Y:S02]  /*31c0*/  @P0 SHF.L.U32 R2, R8, 0x1f, RZ ;  /* 0x0000001f08020819 */ /* 0x000fe400000006ff */
[----:B------:R-:W-:Y:S01]  /*31d0*/  SHF.L.U32 R0, R11, 0x1f, RZ ;  /* 0x0000001f0b007819 */ /* 0x000fe200000006ff */
[----:B------:R-:W-:Y:S01]  /*31e0*/  @!PT LDS RZ, [RZ] ;  /* 0x00000000fffff984 */ /* 0x000fe20000000800 */
[----:B------:R-:W-:Y:S01]  /*31f0*/  @!PT LDS RZ, [RZ] ;  /* 0x00000000fffff984 */ /* 0x000fe20000000800 */
[----:B------:R-:W-:Y:S01]  /*3200*/  @!PT LDS RZ, [RZ] ;  /* 0x00000000fffff984 */ /* 0x000fe20000000800 */
[----:B------:R-:W-:Y:S01]  /*3210*/  @!PT LDS RZ, [RZ] ;  /* 0x00000000fffff984 */ /* 0x000fe20000000800 */
[----:B------:R2:W-:Y:S06]  /*3220*/  MEMBAR.ALL.CTA ;  /* 0x0000000000007992 */ /* 0x0005ec0000008000 */
[----:B--2---:R-:W2:Y:S02]  /*3230*/  FENCE.VIEW.ASYNC.S ;  /* 0x00000000000073c6 */ /* 0x004ea40000000000 */
[----:B--2---:R2:W-:Y:S01]  /*3240*/  SYNCS.ARRIVE.TRANS64.RED.A1T0 RZ, [R3+URZ], RZ ;  /* 0x000000ff03ff79a7 */ /* 0x0045e200081004ff */
[----:B------:R2:W3:Y:S01]  /*3250*/  @P0 SYNCS.PHASECHK.TRANS64.TRYWAIT P2, [UR6], R2 ;  /* 0x00000002ff0005a7 */ /* 0x0004e20008041106 */
[----:B------:R-:W-:Y:S01]  /*3260*/  ULEA.HI UR6, UR15, UR15, URZ, 0x1 ;  /* 0x0000000f0f067291 */ /* 0x000fe2000f8f08ff */
[----:B-1----:R-:W-:-:S03]  /*3270*/  LOP3.LUT P1, RZ, R6, 0x1, RZ, 0xc0, !PT ;  /* 0x0000000106ff7812 */ /* 0x002fc6000782c0ff */
[----:B------:R-:W-:Y:S02]  /*3280*/  USHF.L.U32 UR8, UR6, 0x5, URZ ;  /* 0x0000000506087899 */ /* 0x000fe400080006ff */
[----:B------:R-:W-:Y:S02]  /*3290*/  ULOP3.LUT UR6, UR6, 0xffe, URZ, 0xc0, !UPT ;  /* 0x00000ffe06067892 */ /* 0x000fe4000f8ec0ff */
[----:B------:R-:W-:Y:S02]  /*32a0*/  ULOP3.LUT UR8, UR8, 0xffffffc0, URZ, 0xc0, !UPT ;  /* 0xffffffc008087892 */ /* 0x000fe4000f8ec0ff */
[----:B------:R-:W-:Y:S02]  /*32b0*/  UIADD3 UR6, UPT, UPT, -UR6, UR15, URZ ;  /* 0x0000000f06067290 */ /* 0x000fe4000fffe1ff */
[----:B------:R-:W-:Y:S01]  /*32c0*/  UIADD3 UR8, UPT, UPT, UR16, UR8, URZ ;  /* 0x0000000810087290 */ /* 0x000fe2000fffe0ff */
[----:B------:R-:W1:Y:S03]  /*32d0*/  SYNCS.PHASECHK.TRANS64.TRYWAIT P0, [UR7+0xf0], R0 ;  /* 0x0000f000ff0075a7 */ /* 0x000e660008001107 */
[----:B------:R-:W-:Y:S01]  /*32e0*/  ULEA UR8, UR6, UR8, 0x14 ;  /* 0x0000000806087291 */ /* 0x000fe2000f8ea0ff */
[----:B-123--:R-:W-:Y:S11]  /*32f0*/  @!P0 BRA `(.L_x_57) ;  /* 0x0000004400288947 */ /* 0x00eff60003800000 */
.L_x_141:
[----:B------:R-:W-:Y:S01]  /*3300*/  IADD3 R10, PT, PT, R10, 0x1, RZ ;  /* 0x000000010a0a7810 */ /* 0x000fe20007ffe0ff */
[----:B------:R-:W-:Y:S06]  /*3310*/  BRA.U !UP3, `(.L_x_58) ;  /* 0x000000010bc07547 */ /* 0x000fec000b800000 */
[----:B------:R-:W-:Y:S01]  /*3320*/  UPLOP3.LUT UP4, UPT, UPT, UPT, UPT, 0x40, 0x4 ;  /* 0x000000000004789c */ /* 0x000fe20003f8e870 */
[----:B------:R-:W-:Y:S01]  /*3330*/  UMOV UR13, UR9 ;  /* 0x00000009000d7c82 */ /* 0x000fe20008000000 */
[----:B------:R-:W-:Y:S01]  /*3340*/  UMOV UR12, UR4 ;  /* 0x00000004000c7c82 */ /* 0x000fe20008000000 */
[----:B------:R-:W-:-:S08]  /*3350*/  UMOV UR17, UR14 ;  /* 0x0000000e00117c82 */ /* 0x000fd00008000000 */
.L_x_61:
[----:B------:R-:W-:Y:S02]  /*3360*/  UIADD3 UR13, UPT, UPT, UR13, 0x1, URZ ;  /* 0x000000010d0d7890 */ /* 0x000fe4000fffe0ff */
[----:B--2---:R-:W-:Y:S02]  /*3370*/  ULEA UR6, UR17, UR5, 0x3 ;  /* 0x0000000511067291 */ /* 0x004fe4000f8e18ff */
[----:B------:R-:W-:Y:S01]  /*3380*/  UISETP.NE.AND UP0, UPT, UR13, URZ, UPT ;  /* 0x000000ff0d00728c */ /* 0x000fe2000bf05270 */
[----:B---3--:R-:W-:Y:S10]  /*3390*/  @P2 BRA `(.L_x_59) ;  /* 0x00000000000c2947 */ /* 0x008ff40003800000 */
[----:B-1----:R-:W-:Y:S04]  /*33a0*/  SHF.L.U32 R3, R8, 0x1f, RZ ;  /* 0x0000001f08037819 */ /* 0x002fe800000006ff */
[----:B------:R-:W1:Y:S02]  /*33b0*/  SYNCS.PHASECHK.TRANS64.TRYWAIT P0, [UR6], R3 ;  /* 0x00000003ff0075a7 */ /* 0x000e640008001106 */
[----:B-1----:R-:W-:Y:S05]  /*33c0*/  @!P0 BRA `(.L_x_60) ;  /* 0x00000044000c8947 */ /* 0x002fea0003800000 */
.L_x_59:
[----:B------:R-:W-:Y:S01]  /*33d0*/  UISETP.NE.AND UP1, UPT, UR12, 0x1, UPT ;  /* 0x000000010c00788c */ /* 0x000fe2000bf25270 */
[----:B------:R-:W-:Y:S01]  /*33e0*/  PLOP3.LUT P2, PT, PT, PT, PT, 0x80, 0x8 ;  /* 0x000000000008781c */ /* 0x000fe20003f4f070 */
[----:B------:R-:W-:Y:S02]  /*33f0*/  UIADD3 UR14, UPT, UPT, UR17, 0x1, URZ ;  /* 0x00000001110e7890 */ /* 0x000fe4000fffe0ff */
[----:B------:R-:W-:Y:S02]  /*3400*/  ULEA UR28, UR17, UR11, 0x9 ;  /* 0x0000000b111c7291 */ /* 0x000fe4000f8e48ff */
[----:B------:R-:W-:Y:S01]  /*3410*/  UISETP.NE.AND UP2, UPT, UR14, 0x7, UPT ;  /* 0x000000070e00788c */ /* 0x000fe2000bf45270 */
[----:B------:R-:W-:Y:S01]  /*3420*/  PLOP3.LUT P0, PT, PT, PT, UP1, 0x80, 0x8 ;  /* 0x000000000008781c */ /* 0x000fe20003f0f018 */
[----:B------:R-:W-:Y:S02]  /*3430*/  UIADD3 UR40, UPT, UPT, UR28, 0x2, URZ ;  /* 0x000000021c287890 */ /* 0x000fe4000fffe0ff */
[----:B------:R-:W-:Y:S02]  /*3440*/  USEL UR27, URZ, 0x1, UP2 ;  /* 0x00000001ff1b7887 */ /* 0x000fe40009000000 */
[----:B------:R-:W-:Y:S02]  /*3450*/  USEL UR14, UR14, URZ, UP2 ;  /* 0x000000ff0e0e7287 */ /* 0x000fe40009000000 */
[----:B------:R-:W-:Y:S02]  /*3460*/  UIADD3 UR36, UPT, UPT, UR28, 0x4, URZ ;  /* 0x000000041c247890 */ /* 0x000fe4000fffe0ff */
[----:B------:R-:W-:Y:S01]  /*3470*/  @UP1 ULEA UR26, UR14, UR5, 0x3 ;  /* 0x000000050e1a1291 */ /* 0x000fe2000f8e18ff */
[----:B------:R-:W-:Y:S01]  /*3480*/  LOP3.LUT R8, R8, UR27, RZ, 0x3c, !PT ;  /* 0x0000001b08087c12 */ /* 0x000fe2000f8e3cff */
[----:B------:R-:W-:Y:S02]  /*3490*/  UIADD3 UR32, UPT, UPT, UR28, 0x6, URZ ;  /* 0x000000061c207890 */ /* 0x000fe4000fffe0ff */
[----:B------:R-:W-:Y:S01]  /*34a0*/  UIADD3 UR6, UPT, UPT, UR6, 0x38, URZ ;  /* 0x0000003806067890 */ /* 0x000fe2000fffe0ff */
[----:B-1----:R-:W-:Y:S01]  /*34b0*/  @P0 SHF.L.U32 R0, R8, 0x1f, RZ ;  /* 0x0000001f08000819 */ /* 0x002fe200000006ff */
[----:B------:R-:W-:Y:S01]  /*34c0*/  UIADD3 UR12, UPT, UPT, UR12, -0x1, URZ ;  /* 0xffffffff0c0c7890 */ /* 0x000fe2000fffe0ff */
[----:B------:R-:W-:Y:S02]  /*34d0*/  UMOV UR29, 0x40004040 ;  /* 0x40004040001d7882 */ /* 0x000fe40000000000 */
[----:B------:R2:W3:Y:S01]  /*34e0*/  @P0 SYNCS.PHASECHK.TRANS64.TRYWAIT P2, [UR26], R0 ;  /* 0x00000000ff0005a7 */ /* 0x0004e2000804111a */
[----:B------:R-:W-:Y:S01]  /*34f0*/  ULEA UR26, UR17, UR10, 0x9 ;  /* 0x0000000a111a7291 */ /* 0x000fe2000f8e48ff */
[----:B------:R-:W-:Y:S01]  /*3500*/  UMOV UR27, 0x40004040 ;  /* 0x40004040001b7882 */ /* 0x000fe20000000000 */
[----:B------:R-:W-:Y:S02]  /*3510*/  UMOV UR41, 0x40004040 ;  /* 0x4000404000297882 */ /* 0x000fe40000000000 */
[----:B------:R-:W-:Y:S02]  /*3520*/  UIADD3 UR38, UPT, UPT, UR26, 0x2, URZ ;  /* 0x000000021a267890 */ /* 0x000fe4000fffe0ff */
[----:B------:R-:W-:Y:S02]  /*3530*/  UIADD3 UR34, UPT, UPT, UR26, 0x4, URZ ;  /* 0x000000041a227890 */ /* 0x000fe4000fffe0ff */
[----:B------:R-:W-:Y:S01]  /*3540*/  UIADD3 UR30, UPT, UPT, UR26, 0x6, URZ ;  /* 0x000000061a1e7890 */ /* 0x000fe2000fffe0ff */
[----:B------:R2:W-:Y:S01]  /*3550*/  UTCHMMA gdesc[UR26], gdesc[UR28], tmem[UR8], tmem[UR24], idesc[UR25], UP4 ;  /* 0x00ff181c1a0075ea */ /* 0x0005e2000a000008 */
[----:B------:R-:W-:Y:S01]  /*3560*/  UPLOP3.LUT UP4, UPT, UPT, UPT, UPT, 0x80, 0x8 ;  /* 0x000000000008789c */ /* 0x000fe20003f8f070 */
[----:B------:R-:W-:Y:S01]  /*3570*/  UMOV UR39, 0x40004040 ;  /* 0x4000404000277882 */ /* 0x000fe20000000000 */
[----:B------:R-:W-:Y:S01]  /*3580*/  UMOV UR37, 0x40004040 ;  /* 0x4000404000257882 */ /* 0x000fe20000000000 */
[----:B------:R2:W-:Y:S01]  /*3590*/  UTCHMMA gdesc[UR38], gdesc[UR40], tmem[UR8], tmem[UR22], idesc[UR23], UPT ;  /* 0x00ff1628260075ea */ /* 0x0005e2000b800008 */
[----:B------:R-:W-:Y:S01]  /*35a0*/  UMOV UR35, 0x40004040 ;  /* 0x4000404000237882 */ /* 0x000fe20000000000 */
[----:B------:R-:W-:Y:S01]  /*35b0*/  UMOV UR33, 0x40004040 ;  /* 0x4000404000217882 */ /* 0x000fe20000000000 */
[----:B------:R-:W-:Y:S01]  /*35c0*/  UMOV UR31, 0x40004040 ;  /* 0x40004040001f7882 */ /* 0x000fe20000000000 */
[----:B------:R2:W-:Y:S01]  /*35d0*/  UTCHMMA gdesc[UR34], gdesc[UR36], tmem[UR8], tmem[UR20], idesc[UR21], UPT ;  /* 0x00ff1424220075ea */ /* 0x0005e2000b800008 */
[----:B------:R2:W-:Y:S01]  /*35e0*/  UTCHMMA gdesc[UR30], gdesc[UR32], tmem[UR8], tmem[UR18], idesc[UR19], UPT ;  /* 0x00ff12201e0075ea */ /* 0x0005e2000b800008 */
[----:B------:R2:W-:Y:S01]  /*35f0*/  UTCBAR [UR6], URZ ;  /* 0x000000ff060073e9 */ /* 0x0005e200080000ff */
[----:B------:R-:W-:Y:S01]  /*3600*/  UMOV UR17, UR14 ;  /* 0x0000000e00117c82 */ /* 0x000fe20008000000 */
[----:B------:R-:W-:Y:S05]  /*3610*/  BRA.U UP0, `(.L_x_61) ;  /* 0xfffffffd00507547 */ /* 0x000fea000b83ffff */
.L_x_58:
[----:B------:R-:W-:Y:S01]  /*3620*/  UIADD3 UR15, UPT, UPT, UR15, 0x1, URZ ;  /* 0x000000010f0f7890 */ /* 0x000fe2000fffe0ff */
[C---:B------:R-:W-:Y:S01]  /*3630*/  ISETP.NE.AND P0, PT, R10.reuse, 0x2, PT ;  /* 0x000000020a00780c */ /* 0x040fe20003f05270 */
[----:B------:R-:W-:Y:S02]  /*3640*/  UIADD3 UR7, UPT, UPT, UR7, 0xd0, URZ ;  /* 0x000000d007077890 */ /* 0x000fe4000fffe0ff */
[----:B------:R-:W-:Y:S01]  /*3650*/  UISETP.NE.AND UP0, UPT, UR15, 0x4, UPT ;  /* 0x000000040f00788c */ /* 0x000fe2000bf05270 */
[----:B-12---:R-:W-:Y:S02]  /*3660*/  SEL R0, RZ, 0x1, P0 ;  /* 0x00000001ff007807 */ /* 0x006fe40000000000 */
[----:B------:R-:W-:Y:S01]  /*3670*/  SEL R10, R10, RZ, P0 ;  /* 0x000000ff0a0a7207 */ /* 0x000fe20000000000 */
[----:B------:R-:W-:Y:S01]  /*3680*/  USEL UR6, URZ, 0x1, UP0 ;  /* 0x00000001ff067887 */ /* 0x000fe20008000000 */
[----:B------:R-:W-:Y:S01]  /*3690*/  LOP3.LUT R9, R9, R0, RZ, 0x3c, !PT ;  /* 0x0000000009097212 */ /* 0x000fe200078e3cff */
[----:B------:R-:W-:Y:S01]  /*36a0*/  USEL UR15, UR15, URZ, UP0 ;  /* 0x000000ff0f0f7287 */ /* 0x000fe20008000000 */
[----:B------:R1:W-:Y:S03]  /*36b0*/  UTCBAR [UR7], URZ ;  /* 0x000000ff070073e9 */ /* 0x0003e600080000ff */
[----:B------:R-:W-:Y:S01]  /*36c0*/  LOP3.LUT R11, R11, UR6, RZ, 0x3c, !PT ;  /* 0x000000060b0b7c12 */ /* 0x000fe2000f8e3cff */
[----:B------:R-:W-:Y:S07]  /*36d0*/  @P1 BRA `(.L_x_62) ;  /* 0xfffffff800881947 */ /* 0x000fee000383ffff */
[----:B------:R-:W2:Y:S01]  /*36e0*/  S2UR UR4, SR_CgaCtaId ;  /* 0x00000000000479c3 */ /* 0x000ea20000008800 */
[----:B------:R-:W-:Y:S01]  /*36f0*/  ELECT P0, URZ, PT ;  /* 0x0000000000ff782f */ /* 0x000fe20003800000 */
[----:B------:R-:W-:Y:S01]  /*3700*/  IMAD.MOV.U32 R0, RZ, RZ, 0x1 ;  /* 0x00000001ff007424 */ /* 0x000fe200078e00ff */
[----:B------:R-:W-:Y:S01]  /*3710*/  UIADD3 UR5, UPT, UPT, UR5, 0xf0, URZ ;  /* 0x000000f005057890 */ /* 0x000fe2000fffe0ff */
[----:B------:R-:W-:Y:S01]  /*3720*/  SHF.L.U32 R3, R11, 0x1f, RZ ;  /* 0x0000001f0b037819 */ /* 0x000fe200000006ff */
[----:B------:R-:W-:-:S03]  /*3730*/  UMOV UR6, 0x40 ;  /* 0x0000004000067882 */ /* 0x000fc60000000000 */
[----:B------:R-:W-:Y:S01]  /*3740*/  UVIRTCOUNT.DEALLOC.SMPOOL 0x80 ;  /* 0x000000800000784c */ /* 0x000fe20000000000 */
[----:B--2---:R-:W-:Y:S02]  /*3750*/  ULEA UR4, UR4, UR6, 0x18 ;  /* 0x0000000604047291 */ /* 0x004fe4000f8ec0ff */
[----:B------:R-:W-:-:S07]  /*3760*/  ULEA UR6, UR15, UR5, 0x3 ;  /* 0x000000050f067291 */ /* 0x000fce000f8e18ff */
[----:B------:R2:W-:Y:S02]  /*3770*/  @P0 STS.U8 [UR4+0x1c], R0 ;  /* 0x00001c00ff000988 */ /* 0x0005e40008000004 */
[----:B------:R-:W4:Y:S02]  /*3780*/  SYNCS.PHASECHK.TRANS64.TRYWAIT P0, [UR6], R3 ;  /* 0x00000003ff0075a7 */ /* 0x000f240008001106 */
[----:B--2-4-:R-:W-:Y:S05]  /*3790*/  @!P0 BRA `(.L_x_63) ;  /* 0x0000004000308947 */ /* 0x014fea0003800000 */
.L_x_144:
[----:B-1----:R-:W-:-:S04]  /*37a0*/  UIADD3 UR7, UPT, UPT, UR15, 0x1, URZ ;  /* 0x000000010f077890 */ /* 0x002fc8000fffe0ff */
[----:B------:R-:W-:-:S04]  /*37b0*/  UISETP.NE.AND UP0, UPT, UR7, 0x4, UPT ;  /* 0x000000040700788c */ /* 0x000fc8000bf05270 */
[----:B------:R-:W-:Y:S02]  /*37c0*/  USEL UR8, URZ, 0x1, UP0 ;  /* 0x00000001ff087887 */ /* 0x000fe40008000000 */
[----:B------:R-:W-:-:S04]  /*37d0*/  USEL UR7, UR7, URZ, UP0 ;  /* 0x000000ff07077287 */ /* 0x000fc80008000000 */
[----:B------:R-:W-:Y:S01]  /*37e0*/  ULEA UR6, UR7, UR5, 0x3 ;  /* 0x0000000507067291 */ /* 0x000fe2000f8e18ff */
[----:B------:R-:W-:-:S04]  /*37f0*/  LOP3.LUT R2, R11, UR8, RZ, 0x3c, !PT ;  /* 0x000000080b027c12 */ /* 0x000fc8000f8e3cff */
[----:B--2---:R-:W-:-:S04]  /*3800*/  SHF.L.U32 R3, R2, 0x1f, RZ ;  /* 0x0000001f02037819 */ /* 0x004fc800000006ff */
[----:B------:R-:W1:Y:S02]  /*3810*/  SYNCS.PHASECHK.TRANS64.TRYWAIT P0, [UR6], R3 ;  /* 0x00000003ff0075a7 */ /* 0x000e640008001106 */
[----:B-1----:R-:W-:Y:S05]  /*3820*/  @!P0 BRA `(.L_x_64) ;  /* 0x0000004000248947 */ /* 0x002fea0003800000 */
.L_x_146:
        /* <DEDUP_REMOVED lines=9> */
.L_x_148:
[----:B------:R-:W-:-:S04]  /*38c0*/  UIADD3 UR7, UPT, UPT, UR7, 0x1, URZ ;  /* 0x0000000107077890 */ /* 0x000fc8000fffe0ff */
[----:B------:R-:W-:-:S04]  /*38d0*/  UISETP.NE.AND UP0, UPT, UR7, 0x4, UPT ;  /* 0x000000040700788c */ /* 0x000fc8000bf05270 */
[----:B------:R-:W-:Y:S02]  /*38e0*/  USEL UR6, URZ, 0x1, UP0 ;  /* 0x00000001ff067887 */ /* 0x000fe40008000000 */
[----:B------:R-:W-:-:S04]  /*38f0*/  USEL UR7, UR7, URZ, UP0 ;  /* 0x000000ff07077287 */ /* 0x000fc80008000000 */
[----:B------:R-:W-:Y:S01]  /*3900*/  ULEA UR7, UR7, UR5, 0x3 ;  /* 0x0000000507077291 */ /* 0x000fe2000f8e18ff */
[----:B-1----:R-:W-:-:S04]  /*3910*/  LOP3.LUT R3, R2, UR6, RZ, 0x3c, !PT ;  /* 0x0000000602037c12 */ /* 0x002fc8000f8e3cff */
[----:B------:R-:W-:-:S04]  /*3920*/  SHF.L.U32 R3, R3, 0x1f, RZ ;  /* 0x0000001f03037819 */ /* 0x000fc800000006ff */
[----:B------:R-:W1:Y:S02]  /*3930*/  SYNCS.PHASECHK.TRANS64.TRYWAIT P0, [UR7], R3 ;  /* 0x00000003ff0075a7 */ /* 0x000e640008001107 */
[----:B-1----:R-:W-:Y:S05]  /*3940*/  @!P0 BRA `(.L_x_66) ;  /* 0x00000040000c8947 */ /* 0x002fea0003800000 */
.L_x_150:
[----:B------:R-:W-:Y:S01]  /*3950*/  NOP ;  /* 0x0000000000007918 */ /* 0x000fe20000000000 */
[----:B-1----:R-:W1:Y:S01]  /*3960*/  LDS R0, [UR4+0x14] ;  /* 0x00001404ff007984 */ /* 0x002e620008000800 */
[----:B------:R-:W-:Y:S01]  /*3970*/  ULOP3.LUT UR6, UR16, 0xffff, URZ, 0xc0, !UPT ;  /* 0x0000ffff10067892 */ /* 0x000fe2000f8ec0ff */
[----:B------:R-:W-:Y:S01]  /*3980*/  UMOV UR8, 0xffff ;  /* 0x0000ffff00087882 */ /* 0x000fe20000000000 */
[----:B------:R-:W-:Y:S02]  /*3990*/  UMOV UR5, 0x1 ;  /* 0x0000000100057882 */ /* 0x000fe40000000000 */
[----:B------:R-:W-:-:S04]  /*39a0*/  USHF.R.U32.HI UR6, URZ, 0x5, UR6 ;  /* 0x00000005ff067899 */ /* 0x000fc80008011606 */
[----:B------:R-:W-:Y:S02]  /*39b0*/  USHF.L.U32 UR8, UR8, UR6, URZ ;  /* 0x0000000608087299 */ /* 0x000fe400080006ff */
[----:B------:R-:W-:-:S04]  /*39c0*/  USHF.L.U32 UR5, UR5, UR6, URZ ;  /* 0x0000000605057299 */ /* 0x000fc800080006ff */
[----:B-1----:R-:W-:-:S04]  /*39d0*/  LOP3.LUT R0, R0, UR8, RZ, 0xc0, !PT ;  /* 0x0000000800007c12 */ /* 0x002fc8000f8ec0ff */
[----:B------:R-:W-:-:S13]  /*39e0*/  ISETP.NE.AND P0, PT, R0, UR8, PT ;  /* 0x0000000800007c0c */ /* 0x000fda000bf05270 */
[----:B------:R-:W-:Y:S05]  /*39f0*/  @P0 BRA `(.L_x_67) ;  /* 0x0000000000580947 */ /* 0x000fea0003800000 */
[----:B------:R-:W1:Y:S02]  /*3a00*/  LDS R0, [UR4+0x18] ;  /* 0x00001804ff007984 */ /* 0x000e640008000800 */
[----:B-1----:R-:W-:-:S04]  /*3a10*/  LOP3.LUT R0, R0, UR5, RZ, 0xc0, !PT ;  /* 0x0000000500007c12 */ /* 0x002fc8000f8ec0ff */
[----:B------:R-:W-:-:S13]  /*3a20*/  ISETP.NE.AND P0, PT, R0, UR5, PT ;  /* 0x0000000500007c0c */ /* 0x000fda000bf05270 */
[----:B------:R-:W-:Y:S05]  /*3a30*/  @P0 BRA `(.L_x_68) ;  /* 0x00000000003c0947 */ /* 0x000fea0003800000 */
[----:B------:R-:W1:Y:S01]  /*3a40*/  S2R R2, SR_LANEID ;  /* 0x0000000000027919 */ /* 0x000e620000000000 */
[----:B------:R-:W-:Y:S01]  /*3a50*/  ULOP3.LUT UR8, URZ, UR8, URZ, 0x33, !UPT ;  /* 0x00000008ff087292 */ /* 0x000fe2000f8e33ff */
[----:B------:R-:W-:Y:S01]  /*3a60*/  LOP3.LUT R4, RZ, UR5, RZ, 0x33, !PT ;  /* 0x00000005ff047c12 */ /* 0x000fe2000f8e33ff */
[----:B------:R-:W-:Y:S02]  /*3a70*/  VOTEU.ANY UR7, UPT, PT ;  /* 0x0000000000077886 */ /* 0x000fe400038e0100 */
[----:B------:R-:W-:Y:S01]  /*3a80*/  UFLO.U32 UR7, UR7 ;  /* 0x00000007000772bd */ /* 0x000fe200080e0000 */
[----:B------:R-:W2:Y:S01]  /*3a90*/  REDUX UR5, R4 ;  /* 0x00000000040573c4 */ /* 0x000ea20000000000 */
[----:B------:R-:W-:-:S06]  /*3aa0*/  IMAD.U32 R0, RZ, RZ, UR8 ;  /* 0x00000008ff007e24 */ /* 0x000fcc000f8e00ff */
[----:B------:R4:W-:Y:S01]  /*3ab0*/  UTCATOMSWS.AND URZ, UR8 ;  /* 0x0000000800ff79e3 */ /* 0x0009e20008000000 */
[----:B------:R-:W3:Y:S01]  /*3ac0*/  REDUX UR6, R0 ;  /* 0x00000000000673c4 */ /* 0x000ee20000000000 */
[----:B-1----:R-:W-:Y:S01]  /*3ad0*/  ISETP.EQ.U32.AND P0, PT, R2, UR7, PT ;  /* 0x0000000702007c0c */ /* 0x002fe2000bf02070 */
[----:B--2---:R-:W-:Y:S01]  /*3ae0*/  IMAD.U32 R2, RZ, RZ, UR5 ;  /* 0x00000005ff027e24 */ /* 0x004fe2000f8e00ff */
[----:B---3--:R-:W-:-:S11]  /*3af0*/  MOV R3, UR6 ;  /* 0x0000000600037c02 */ /* 0x008fd60008000f00 */
[----:B------:R4:W-:Y:S04]  /*3b00*/  @P0 ATOMS.AND RZ, [UR4+0x14], R3 ;  /* 0x00001403ffff098c */ /* 0x0009e8000a800004 */
[----:B------:R4:W-:Y:S01]  /*3b10*/  @P0 ATOMS.AND RZ, [UR4+0x18], R2 ;  /* 0x00001802ffff098c */ /* 0x0009e2000a800004 */
[----:B------:R-:W-:Y:S05]  /*3b20*/  BRA `(.L_x_69) ;  /* 0x0000000000147947 */ /* 0x000fea0003800000 */
.L_x_68:
[----:B------:R-:W-:Y:S02]  /*3b30*/  MOV R2, 0x3b50 ;  /* 0x00003b5000027802 */ /* 0x000fe40000000f00 */
[----:B---3-5:R-:W-:Y:S05]  /*3b40*/  CALL.REL.NOINC `($__internal_0_$__cuda_sm10x_tcgen05_guardrail_trap_col_being_dealloced_not_returned_by_alloc) ;  /* 0x0000004000807944 */ /* 0x028fea0003c00000 */
[----:B------:R-:W-:Y:S05]  /*3b50*/  BRA `(.L_x_69) ;  /* 0x0000000000087947 */ /* 0x000fea0003800000 */
.L_x_67:
[----:B------:R-:W-:Y:S02]  /*3b60*/  MOV R2, 0x3b80 ;  /* 0x00003b8000027802 */ /* 0x000fe40000000f00 */
[----:B---3-5:R-:W-:Y:S05]  /*3b70*/  CALL.REL.NOINC `($__internal_2_$__cuda_sm10x_tcgen05_guardrail_trap_unallocated_columns_being_dealloced) ;  /* 0x00000040008c7944 */ /* 0x028fea0003c00000 */
.L_x_69:
[----:B------:R-:W-:Y:S01]  /*3b80*/  NOP ;  /* 0x0000000000007918 */ /* 0x000fe20000000000 */
[----:B----4-:R-:W-:Y:S05]  /*3b90*/  EXIT ;  /* 0x000000000000794d */ /* 0x010fea0003800000 */
.L_x_51:
[----:B------:R-:W-:-:S09]  /*3ba0*/  UISETP.NE.OR UP2, UPT, UR8, 0x3, !UP2 ;  /* 0x000000030800788c */ /* 0x000fd2000d745670 */
[----:B------:R-:W-:Y:S05]  /*3bb0*/  BRA.U UP2, `(.L_x_70) ;  /* 0x0000000d02b07547 */ /* 0x000fea000b800000 */
[----:B------:R-:W1:Y:S01]  /*3bc0*/  LDC R0, c[0x0][0xb30] ;  /* 0x0002cc00ff007b82 */ /* 0x000e620000000800 */
[----:B------:R-:W2:Y:S01]  /*3bd0*/  LDCU.64 UR8, c[0x0][0x888] ;  /* 0x00011100ff0877ac */ /* 0x000ea20008000a00 */
[----:B------:R-:W-:Y:S02]  /*3be0*/  HFMA2 R25, -RZ, RZ, 0, 0 ;  /* 0x00000000ff197431 */ /* 0x000fe400000001ff */
[----:B------:R-:W-:Y:S01]  /*3bf0*/  IMAD.MOV.U32 R34, RZ, RZ, 0x1 ;  /* 0x00000001ff227424 */ /* 0x000fe200078e00ff */
[----:B------:R-:W-:Y:S01]  /*3c00*/  MOV R23, 0x2000 ;  /* 0x0000200000177802 */ /* 0x000fe20000000f00 */
[----:B------:R-:W4:Y:S01]  /*3c10*/  LDCU.64 UR4, c[0x0][0x890] ;  /* 0x00011200ff0477ac */ /* 0x000f220008000a00 */
[----:B------:R-:W-:Y:S01]  /*3c20*/  IMAD.MOV.U32 R27, RZ, RZ, RZ ;  /* 0x000000ffff1b7224 */ /* 0x000fe200078e00ff */
[----:B------:R-:W3:Y:S01]  /*3c30*/  LDC R19, c[0x0][0x370] ;  /* 0x0000dc00ff137b82 */ /* 0x000ee20000000800 */
[----:B------:R-:W-:Y:S01]  /*3c40*/  UMOV UR7, 0x400 ;  /* 0x0000040000077882 */ /* 0x000fe20000000000 */
[----:B------:R-:W-:-:S02]  /*3c50*/  UPLOP3.LUT UP1, UPT, UPT, UPT, UPT, 0x40, 0x4 ;  /* 0x000000000004789c */ /* 0x000fc40003f2e870 */
[----:B------:R-:W-:Y:S01]  /*3c60*/  ULEA UR7, UR37, UR7, 0x18 ;  /* 0x0000000725077291 */ /* 0x000fe2000f8ec0ff */
[----:B------:R-:W-:-:S03]  /*3c70*/  UMOV UR13, URZ ;  /* 0x000000ff000d7c82 */ /* 0x000fc60008000000 */
[----:B------:R-:W3:Y:S01]  /*3c80*/  LDC R2, c[0x0][0xb0c] ;  /* 0x0002c300ff027b82 */ /* 0x000ee20000000800 */
[----:B--2---:R-:W-:Y:S02]  /*3c90*/  UISETP.NE.U32.AND UP3, UPT, UR8, URZ, UPT ;  /* 0x000000ff0800728c */ /* 0x004fe4000bf65070 */
[----:B----4-:R-:W-:-:S05]  /*3ca0*/  UISETP.NE.U32.AND UP4, UPT, UR4, URZ, UPT ;  /* 0x000000ff0400728c */ /* 0x010fca000bf85070 */
[----:B------:R-:W2:Y:S01]  /*3cb0*/  LDC R18, c[0x0][0xb20] ;  /* 0x0002c800ff127b82 */ /* 0x000ea20000000800 */
[----:B-1----:R-:W-:Y:S01]  /*3cc0*/  ISETP.NE.AND P1, PT, R0, 0x1, PT ;  /* 0x000000010000780c */ /* 0x002fe20003f25270 */
[----:B------:R-:W-:Y:S02]  /*3cd0*/  UISETP.NE.AND.EX UP3, UPT, UR9, URZ, UPT, UP3 ;  /* 0x000000ff0900728c */ /* 0x000fe4000bf65330 */
[----:B------:R-:W-:-:S04]  /*3ce0*/  UISETP.NE.AND.EX UP4, UPT, UR5, URZ, UPT, UP4 ;  /* 0x000000ff0500728c */ /* 0x000fc8000bf85340 */
[----:B-----5:R-:W1:Y:S08]  /*3cf0*/  LDC.64 R32, c[0x0][0x348] ;  /* 0x0000d200ff207b82 */ /* 0x020e700000000a00 */
[----:B------:R-:W4:Y:S08]  /*3d00*/  LDC.64 R16, c[0x0][0xb10] ;  /* 0x0002c400ff107b82 */ /* 0x000f300000000a00 */
[----:B------:R-:W1:Y:S08]  /*3d10*/  LDC.64 R6, c[0x0][0xb18] ;  /* 0x0002c600ff067b82 */ /* 0x000e700000000a00 */
[----:B------:R-:W1:Y:S08]  /*3d20*/  LDC.64 R4, c[0x0][0xb28] ;  /* 0x0002ca00ff047b82 */ /* 0x000e700000000a00 */
[----:B--23--:R-:W1:Y:S02]  /*3d30*/  LDC R22, c[0x0][0x374] ;  /* 0x0000dd00ff167b82 */ /* 0x00ce640000000800 */
.L_x_79:
[----:B------:R-:W-:Y:S02]  /*3d40*/  LEA R0, R27, UR7, 0x3 ;  /* 0x000000071b007c11 */ /* 0x000fe4000f8e18ff */
[----:B------:R-:W-:Y:S02]  /*3d50*/  SHF.L.U32 R3, R25, 0x1f, RZ ;  /* 0x0000001f19037819 */ /* 0x000fe400000006ff */
[----:B------:R-:W-:Y:S02]  /*3d60*/  LEA R28, R27, UR7, 0x4 ;  /* 0x000000071b1c7c11 */ /* 0x000fe4000f8e20ff */
[----:B--2---:R-:W2:Y:S02]  /*3d70*/  SYNCS.PHASECHK.TRANS64.TRYWAIT P0, [R0+URZ+0xb0], R3 ;  /* 0x0000b003000075a7 */ /* 0x004ea400080011ff */
[----:B--2---:R-:W-:Y:S05]  /*3d80*/  @!P0 BRA `(.L_x_71) ;  /* 0x0000003c00148947 */ /* 0x004fea0003800000 */
.L_x_151:
[----:B------:R-:W-:Y:S01]  /*3d90*/  ISETP.GE.AND P0, PT, R26, 0x1, PT ;  /* 0x000000011a00780c */ /* 0x000fe20003f06270 */
[----:B------:R-:W3:Y:S01]  /*3da0*/  LDS.128 R28, [R28+0x140] ;  /* 0x000140001c1c7984 */ /* 0x000ee20000000c00 */
[----:B--2---:R-:W-:Y:S01]  /*3db0*/  VIADD R0, R0, 0xc0 ;  /* 0x000000c000007836 */ /* 0x004fe20000000000 */
[----:B------:R-:W-:Y:S01]  /*3dc0*/  @!PT LDS RZ, [RZ] ;  /* 0x00000000fffff984 */ /* 0x000fe20000000800 */
[----:B------:R-:W-:Y:S01]  /*3dd0*/  @!PT LDS RZ, [RZ] ;  /* 0x00000000fffff984 */ /* 0x000fe20000000800 */
[----:B------:R-:W-:Y:S01]  /*3de0*/  @!PT LDS RZ, [RZ] ;  /* 0x00000000fffff984 */ /* 0x000fe20000000800 */
[----:B------:R-:W-:Y:S01]  /*3df0*/  @!PT LDS RZ, [RZ] ;  /* 0x00000000fffff984 */ /* 0x000fe20000000800 */
[----:B------:R2:W-:Y:S06]  /*3e00*/  MEMBAR.ALL.CTA ;  /* 0x0000000000007992 */ /* 0x0005ec0000008000 */
[----:B--2---:R-:W2:Y:S01]  /*3e10*/  FENCE.VIEW.ASYNC.S ;  /* 0x00000000000073c6 */ /* 0x004ea20000000000 */
[----:B------:R-:W-:Y:S04]  /*3e20*/  PRMT R0, RZ, 0x654, R0 ;  /* 0x00000654ff007816 */ /* 0x000fe80000000000 */
[----:B--2---:R2:W-:Y:S01]  /*3e30*/  SYNCS.ARRIVE.TRANS64.RED.A1T0 RZ, [R0+URZ], RZ ;  /* 0x000000ff00ff79a7 */ /* 0x0045e200081004ff */
[----:B---3--:R-:W-:Y:S11]  /*3e40*/  LOP3.LUT P3, RZ, R30, 0x1, RZ, 0xc0, !PT ;  /* 0x000000011eff7812 */ /* 0x008ff6000786c0ff */
[----:B------:R-:W-:Y:S02]  /*3e50*/  @!UPT UIADD3 URZ, UPT, UPT, URZ, URZ, URZ ;  /* 0x000000fffffff290 */ /* 0x000fe4000fffe0ff */
[----:B------:R-:W-:Y:S02]  /*3e60*/  @P3 MOV R13, R28 ;  /* 0x0000001c000d3202 */ /* 0x000fe40000000f00 */
[----:B------:R-:W-:Y:S01]  /*3e70*/  @P3 LOP3.LUT R8, R29, 0xffff, RZ, 0xc0, !PT ;  /* 0x0000ffff1d083812 */ /* 0x000fe200078ec0ff */
[----:B--2---:R-:W-:Y:S06]  /*3e80*/  @!P0 BRA `(.L_x_72) ;  /* 0x0000000000a48947 */ /* 0x004fec0003800000 */
[----:B-1----:R-:W-:Y:S01]  /*3e90*/  IMAD.HI.U32 R37, R22, R7, RZ ;  /* 0x0000000716257227 */ /* 0x002fe200078e00ff */
[----:B------:R-:W-:Y:S02]  /*3ea0*/  ISETP.NE.AND P0, PT, R6, 0x1, PT ;  /* 0x000000010600780c */ /* 0x000fe40003f05270 */
[----:B------:R-:W-:Y:S01]  /*3eb0*/  ISETP.NE.AND P2, PT, R26, 0x1, PT ;  /* 0x000000011a00780c */ /* 0x000fe20003f45270 */
[----:B----4-:R-:W-:Y:S01]  /*3ec0*/  IMAD.HI.U32 R36, R19, R16, RZ ;  /* 0x0000001013247227 */ /* 0x010fe200078e00ff */
[----:B------:R-:W-:Y:S02]  /*3ed0*/  SHF.R.U32.HI R37, RZ, R18, R37 ;  /* 0x00000012ff257219 */ /* 0x000fe40000011625 */
[----:B------:R-:W-:Y:S01]  /*3ee0*/  ISETP.NE.AND P4, PT, R2, 0x1, PT ;  /* 0x000000010200780c */ /* 0x000fe20003f85270 */
[----:B------:R-:W-:Y:S01]  /*3ef0*/  IMAD.HI.U32 R38, R13, R16, RZ ;  /* 0x000000100d267227 */ /* 0x000fe200078e00ff */
[----:B------:R-:W-:Y:S02]  /*3f00*/  SHF.R.U32.HI R36, RZ, R17, R36 ;  /* 0x00000011ff247219 */ /* 0x000fe40000011624 */
[----:B------:R-:W-:Y:S01]  /*3f10*/  SEL R3, R22, R37, !P0 ;  /* 0x0000002516037207 */ /* 0x000fe20004000000 */
[C---:B------:R-:W-:Y:S01]  /*3f20*/  IMAD.HI.U32 R37, R8.reuse, R7, RZ ;  /* 0x0000000708257227 */ /* 0x040fe200078e00ff */
[----:B------:R-:W-:Y:S02]  /*3f30*/  SEL R11, R19, R36, !P4 ;  /* 0x00000024130b7207 */ /* 0x000fe40006000000 */
[----:B------:R-:W-:Y:S01]  /*3f40*/  SHF.R.U32.HI R38, RZ, R17, R38 ;  /* 0x00000011ff267219 */ /* 0x000fe20000011626 */
[----:B------:R-:W-:Y:S01]  /*3f50*/  IMAD.HI.U32 R40, R3, R4, RZ ;  /* 0x0000000403287227 */ /* 0x000fe200078e00ff */
[----:B------:R-:W-:Y:S03]  /*3f60*/  SHF.R.U32.HI R37, RZ, R18, R37 ;  /* 0x00000012ff257219 */ /* 0x000fe60000011625 */
[----:B------:R-:W-:Y:S01]  /*3f70*/  IMAD.HI.U32 R36, R11, R4, RZ ;  /* 0x000000040b247227 */ /* 0x000fe200078e00ff */
[----:B------:R-:W-:Y:S02]  /*3f80*/  @P2 SHF.R.U32.HI R3, RZ, R5, R40 ;  /* 0x00000005ff032219 */ /* 0x000fe40000011628 */
[----:B------:R-:W-:Y:S02]  /*3f90*/  SEL R9, R8, R37, !P0 ;  /* 0x0000002508097207 */ /* 0x000fe40004000000 */
[----:B------:R-:W-:Y:S01]  /*3fa0*/  @P2 SHF.R.U32.HI R11, RZ, R5, R36 ;  /* 0x00000005ff0b2219 */ /* 0x000fe20000011624 */
[C---:B------:R-:W-:Y:S01]  /*3fb0*/  IMAD R10, R26.reuse, R3, RZ ;  /* 0x000000031a0a7224 */ /* 0x040fe200078e02ff */
[----:B------:R-:W-:Y:S01]  /*3fc0*/  SEL R3, R13, R38, !P4 ;  /* 0x000000260d037207 */ /* 0x000fe20006000000 */
[C---:B------:R-:W-:Y:S03]  /*3fd0*/  IMAD.HI.U32 R14, R9.reuse, R4, RZ ;  /* 0x00000004090e7227 */ /* 0x040fe600078e00ff */
[----:B------:R-:W-:Y:S01]  /*3fe0*/  ISETP.GE.AND P0, PT, R9, R10, PT ;  /* 0x0000000a0900720c */ /* 0x000fe20003f06270 */
[C---:B------:R-:W-:Y:S01]  /*3ff0*/  IMAD R12, R26.reuse, R11, RZ ;  /* 0x0000000b1a0c7224 */ /* 0x040fe200078e02ff */
[-C--:B------:R-:W-:Y:S04]  /*4000*/  SHF.R.U32.HI R14, RZ, R5.reuse, R14 ;  /* 0x00000005ff0e7219 */ /* 0x080fe8000001160e */
[----:B------:R-:W-:Y:S02]  /*4010*/  ISETP.GE.OR P0, PT, R3, R12, P0 ;  /* 0x0000000c0300720c */ /* 0x000fe40000706670 */
[----:B------:R-:W-:Y:S05]  /*4020*/  SEL R15, R9, R14, !P2 ;  /* 0x0000000e090f7207 */ /* 0x000fea0005000000 */
[----:B------:R-:W-:Y:S04]  /*4030*/  IMAD.MOV R14, RZ, RZ, -R15 ;  /* 0x000000ffff0e7224 */ /* 0x000fe800078e0a0f */
[----:B------:R-:W-:Y:S02]  /*4040*/  IMAD R14, R26, R14, R9 ;  /* 0x0000000e1a0e7224 */ /* 0x000fe400078e0209 */
[C---:B------:R-:W-:Y:S05]  /*4050*/  @!P0 IMAD.HI.U32 R10, R3.reuse, R4, RZ ;  /* 0x00000004030a8227 */ /* 0x040fea00078e00ff */
[----:B------:R-:W-:Y:S04]  /*4060*/  @!P0 SHF.R.U32.HI R10, RZ, R5, R10 ;  /* 0x00000005ff0a8219 */ /* 0x000fe8000001160a */
[----:B------:R-:W-:Y:S01]  /*4070*/  @!P0 SEL R0, R3, R10, !P2 ;  /* 0x0000000a03008207 */ /* 0x000fe20005000000 */
[----:B------:R-:W-:Y:S03]  /*4080*/  IMAD.MOV R10, RZ, RZ, -R3 ;  /* 0x000000ffff0a7224 */ /* 0x000fe600078e0a03 */
[----:B------:R-:W-:Y:S01]  /*4090*/  @!P0 IADD3 R15, PT, PT, R15, -R0, RZ ;  /* 0x800000000f0f8210 */ /* 0x000fe20007ffe0ff */
[----:B------:R-:W-:Y:S01]  /*40a0*/  @!P0 IMAD R0, R11, R14, R0 ;  /* 0x0000000e0b008224 */ /* 0x000fe200078e0200 */
[----:B------:R-:W-:Y:S01]  /*40b0*/  IADD3 R11, PT, PT, -R9, RZ, RZ ;  /* 0x000000ff090b7210 */ /* 0x000fe20007ffe1ff */
[----:B------:R-:W-:Y:S02]  /*40c0*/  IMAD R13, R2, R10, R13 ;  /* 0x0000000a020d7224 */ /* 0x000fe400078e020d */
[----:B------:R-:W-:Y:S02]  /*40d0*/  @!P0 IMAD R9, R15, R26, R3 ;  /* 0x0000001a0f098224 */ /* 0x000fe400078e0203 */
[----:B------:R-:W-:Y:S02]  /*40e0*/  @!P0 IMAD.MOV.U32 R3, RZ, RZ, R0 ;  /* 0x000000ffff038224 */ /* 0x000fe400078e0000 */
[----:B------:R-:W-:Y:S02]  /*40f0*/  IMAD R8, R6, R11, R8 ;  /* 0x0000000b06087224 */ /* 0x000fe400078e0208 */
[----:B------:R-:W-:Y:S02]  /*4100*/  IMAD R13, R3, R2, R13 ;  /* 0x00000002030d7224 */ /* 0x000fe400078e020d */
[----:B------:R-:W-:Y:S02]  /*4110*/  IMAD R8, R9, R6, R8 ;  /* 0x0000000609087224 */ /* 0x000fe400078e0208 */
.L_x_72:
[----:B------:R-:W-:Y:S05]  /*4120*/  BRA.U UP1, `(.L_x_73) ;  /* 0x0000000101107547 */ /* 0x000fea000b800000 */
[----:B------:R-:W-:Y:S04]  /*4130*/  MOV R0, UR6 ;  /* 0x0000000600007c02 */ /* 0x000fe80008000f00 */
[----:B------:R-:W-:Y:S04]  /*4140*/  SHF.L.U32 R3, R0, 0x1f, RZ ;  /* 0x0000001f00037819 */ /* 0x000fe800000006ff */
[----:B------:R-:W2:Y:S02]  /*4150*/  SYNCS.PHASECHK.TRANS64.TRYWAIT P0, [UR7+0xa8], R3 ;  /* 0x0000a803ff0075a7 */ /* 0x000ea40008001107 */
[----:B--2---:R-:W-:Y:S05]  /*4160*/  @!P0 BRA `(.L_x_74) ;  /* 0x0000003800308947 */ /* 0x004fea0003800000 */
.L_x_73:
[----:B------:R-:W-:Y:S02]  /*4170*/  R2UR UR11, R21 ;  /* 0x00000000150b72ca */ /* 0x000fe400000e0000 */
[----:B------:R-:W-:Y:S02]  /*4180*/  R2UR UR10, R20 ;  /* 0x00000000140a72ca */ /* 0x000fe400000e0000 */
[----:B------:R-:W-:Y:S04]  /*4190*/  ISETP.NE.U32.AND P2, PT, RZ, UR4, PT ;  /* 0x00000004ff007c0c */ /* 0x000fe8000bf45070 */
[----:B------:R-:W-:Y:S05]  /*41a0*/  ISETP.NE.AND.EX P2, PT, RZ, UR5, PT, P2 ;  /* 0x00000005ff007c0c */ /* 0x000fea000bf45320 */
[----:B------:R-:W-:Y:S02]  /*41b0*/  USHF.L.U32 UR11, UR11, 0x6, URZ ;  /* 0x000000060b0b7899 */ /* 0x000fe400080006ff */
[----:B------:R-:W-:Y:S01]  /*41c0*/  USHF.L.U32 UR10, UR10, 0x6, URZ ;  /* 0x000000060a0a7899 */ /* 0x000fe200080006ff */
[----:B------:R-:W-:Y:S11]  /*41d0*/  BRA.U !UP4, `(.L_x_75) ;  /* 0x000000010c347547 */ /* 0x000ff6000b800000 */
[----:B------:R-:W-:Y:S01]  /*41e0*/  UPLOP3.LUT UP0, UPT, UPT, UPT, UP3, 0x80, 0x8 ;  /* 0x000000000008789c */ /* 0x000fe20003f0f030 */
[----:B--2---:R-:W-:Y:S02]  /*41f0*/  HFMA2 R0, -RZ, RZ, 0, 5.9604644775390625e-08 ;  /* 0x00000001ff007431 */ /* 0x004fe400000001ff */
[----:B------:R-:W-:Y:S03]  /*4200*/  IMAD.MOV.U32 R67, RZ, RZ, 0x1 ;  /* 0x00000001ff437424 */ /* 0x000fe600078e00ff */
[----:B------:R-:W-:Y:S05]  /*4210*/  PLOP3.LUT P0, PT, PT, PT, UP0, 0x80, 0x8 ;  /* 0x000000000008781c */ /* 0x000fea0003f0f008 */
[----:B------:R-:W2:Y:S01]  /*4220*/  @UP0 LDCU.64 UR14, c[0x0][0x888] ;  /* 0x00011100ff0e07ac */ /* 0x000ea20008000a00 */
[----:B------:R-:W-:Y:S07]  /*4230*/  @UP0 UIMAD UR8, UR36, UR4, URZ ;  /* 0x00000004240802a4 */ /* 0x000fee000f8e02ff */
[----:B------:R-:W-:Y:S01]  /*4240*/  @!P0 PRMT R67, R0, 0x7610, R67 ;  /* 0x0000761000438816 */ /* 0x000fe20000000043 */
[----:B--2---:R-:W-:Y:S03]  /*4250*/  @UP0 UIMAD.WIDE UR14, UR8, 0x4, UR14 ;  /* 0x00000004080e08a5 */ /* 0x004fe6000f8e020e */
[----:B------:R-:W2:Y:S03]  /*4260*/  @!UP0 LDCU UR8, c[0x0][0x880] ;  /* 0x00011000ff0887ac */ /* 0x000ea60008000800 */
[----:B------:R-:W-:Y:S01]  /*4270*/  IMAD.U32 R10, RZ, RZ, UR14 ;  /* 0x0000000eff0a7e24 */ /* 0x000fe2000f8e00ff */
[----:B------:R-:W-:Y:S05]  /*4280*/  MOV R11, UR15 ;  /* 0x0000000f000b7c02 */ /* 0x000fea0008000f00 */
[----:B------:R3:W5:Y:S02]  /*4290*/  @P0 LDG.E R35, desc[UR46][R10.64] ;  /* 0x0000002e0a230981 */ /* 0x000764000c1e1900 */
[----:B--23--:R-:W-:Y:S07]  /*42a0*/  @!P0 IMAD.U32 R35, RZ, RZ, UR8 ;  /* 0x00000008ff238e24 */ /* 0x00cfee000f8e00ff */
.L_x_75:
[----:B-----5:R-:W-:Y:S01]  /*42b0*/  @!P2 FSETP.EQ.AND P0, PT, R35, RZ, PT ;  /* 0x000000ff2300a20b */ /* 0x020fe20003f02000 */
[----:B------:R-:W-:Y:S01]  /*42c0*/  @!UPT UIADD3 URZ, UPT, UPT, URZ, URZ, URZ ;  /* 0x000000fffffff290 */ /* 0x000fe2000fffe0ff */
[----:B------:R-:W-:Y:S11]  /*42d0*/  @!P2 BRA `(.L_x_76) ;  /* 0x000000000014a947 */ /* 0x000ff60003800000 */
[----:B------:R-:W-:Y:S02]  /*42e0*/  LOP3.LUT P2, RZ, R67, 0xff, RZ, 0xc0, !PT ;  /* 0x000000ff43ff7812 */ /* 0x000fe4000784c0ff */
[----:B------:R-:W-:Y:S04]  /*42f0*/  PLOP3.LUT P0, PT, PT, PT, UP0, 0x80, 0x8 ;  /* 0x000000000008781c */ /* 0x000fe80003f0f008 */
[----:B------:R-:W-:Y:S07]  /*4300*/  PLOP3.LUT P0, PT, P0, PT, PT, 0x8, 0x80 ;  /* 0x000000000080781c */ /* 0x000fee000070e170 */
[----:B------:R-:W-:Y:S11]  /*4310*/  @P2 FSETP.EQ.AND P0, PT, R35, RZ, PT ;  /* 0x000000ff2300220b */ /* 0x000ff60003f02000 */
[----:B------:R-:W-:Y:S02]  /*4320*/  @!UPT UIADD3 URZ, UPT, UPT, URZ, URZ, URZ ;  /* 0x000000fffffff290 */ /* 0x000fe4000fffe0ff */
.L_x_76:
[----:B------:R-:W-:Y:S01]  /*4330*/  ULEA UR15, UR13, UR7, 0x3 ;  /* 0x000000070d0f7291 */ /* 0x000fe2000f8e18ff */
[----:B--2---:R-:W-:Y:S02]  /*4340*/  SHF.L.U32 R3, R34, 0x1f, RZ ;  /* 0x0000001f22037819 */ /* 0x004fe400000006ff */
[----:B------:R-:W-:Y:S04]  /*4350*/  ELECT P4, URZ, PT ;  /* 0x0000000000ff782f */ /* 0x000fe80003880000 */
[----:B------:R-:W-:Y:S02]  /*4360*/  PLOP3.LUT P4, PT, P0, P4, PT, 0xf2, 0x2f ;  /* 0x00000000002f781c */ /* 0x000fe40000789e72 */
[----:B------:R-:W2:Y:S11]  /*4370*/  SYNCS.PHASECHK.TRANS64.TRYWAIT P2, [UR15+0x88], R3 ;  /* 0x00008803ff0075a7 */ /* 0x000eb6000804110f */
[----:B-1----:R-:W-:Y:S05]  /*4380*/  @!P4 IADD3 R20, P0, PT, R32, 0x580, RZ ;  /* 0x000005802014c810 */ /* 0x002fea0007f1e0ff */
[----:B------:R-:W-:Y:S01]  /*4390*/  @!P4 IMAD.X R12, RZ, RZ, R33, P0 ;  /* 0x000000ffff0cc224 */ /* 0x000fe200000e0621 */
[----:B--2---:R-:W-:Y:S07]  /*43a0*/  @!P2 BRA `(.L_x_77) ;  /* 0x0000003400b8a947 */ /* 0x004fee0003800000 */
.L_x_154:
[----:B------:R-:W2:Y:S01]  /*43b0*/  LDC.64 R14, c[0x0][0xb10] ;  /* 0x0002c400ff0e7b82 */ /* 0x000ea20000000a00 */
[----:B------:R-:W-:Y:S01]  /*43c0*/  @!P4 R2UR UR8, R12 ;  /* 0x000000000c08c2ca */ /* 0x000fe200000e0000 */
[----:B------:R-:W-:Y:S01]  /*43d0*/  VOTEU.ALL UP2, P4 ;  /* 0x0000000000ff7886 */ /* 0x000fe20002040000 */
[----:B------:R-:W-:Y:S01]  /*43e0*/  @!P4 R2UR UR9, R20 ;  /* 0x000000001409c2ca */ /* 0x000fe200000e0000 */
[----:B------:R-:W-:Y:S01]  /*43f0*/  VOTEU.ALL UP1, P4 ;  /* 0x0000000000ff7886 */ /* 0x000fe20002020000 */
[----:B------:R-:W-:Y:S03]  /*4400*/  UMOV UR20, 0x0 ;  /* 0x0000000000147882 */ /* 0x000fe60000000000 */
[----:B------:R-:W3:Y:S01]  /*4410*/  LDC.64 R10, c[0x0][0xb18] ;  /* 0x0002c600ff0a7b82 */ /* 0x000ee20000000a00 */
[----:B------:R-:W-:Y:S01]  /*4420*/  UMOV UR21, 0x10000000 ;  /* 0x1000000000157882 */ /* 0x000fe20000000000 */
[----:B------:R-:W-:Y:S01]  /*4430*/  UMOV UR12, UR36 ;  /* 0x00000024000c7c82 */ /* 0x000fe20008000000 */
[----:B------:R-:W-:Y:S01]  /*4440*/  UIADD3 UR14, UPT, UPT, UR13, 0x1, URZ ;  /* 0x000000010d0e7890 */ /* 0x000fe2000fffe0ff */
[----:B------:R-:W-:Y:S01]  /*4450*/  @P3 SHF.R.U32.HI R24, RZ, 0x10, R29 ;  /* 0x00000010ff183819 */ /* 0x000fe2000001161d */
[----:B------:R-:W-:Y:S03]  /*4460*/  VIADD R27, R27, 0x1 ;  /* 0x000000011b1b7836 */ /* 0x000fe60000000000 */
[----:B-1----:R-:W1:Y:S01]  /*4470*/  @!P1 LDC R0, c[0x0][0xb20] ;  /* 0x0002c800ff009b82 */ /* 0x002e620000000800 */
[----:B------:R-:W-:Y:S01]  /*4480*/  UISETP.NE.AND UP5, UPT, UR14, 0x3, UPT ;  /* 0x000000030e00788c */ /* 0x000fe2000bfa5270 */
[----:B------:R-:W-:Y:S01]  /*4490*/  IMAD.U32 R21, RZ, RZ, UR8 ;  /* 0x00000008ff157e24 */ /* 0x000fe2000f8e00ff */
[----:B------:R-:W-:Y:S05]  /*44a0*/  @!UP2 ULEA UR8, UR13, UR7, 0xd ;  /* 0x000000070d08a291 */ /* 0x000fea000f8e68ff */
[----:B------:R-:W5:Y:S01]  /*44b0*/  @!P1 LDC R3, c[0x0][0xb0c] ;  /* 0x0002c300ff039b82 */ /* 0x000f620000000800 */
[----:B------:R-:W-:Y:S01]  /*44c0*/  IMAD.U32 R20, RZ, RZ, UR9 ;  /* 0x00000009ff147e24 */ /* 0x000fe2000f8e00ff */
[----:B------:R-:W-:Y:S01]  /*44d0*/  UIADD3 UR9, UPT, UPT, UR15, 0x70, URZ ;  /* 0x000000700f097890 */ /* 0x000fe2000fffe0ff */
[----:B------:R-:W-:Y:S01]  /*44e0*/  @!P4 R2UR UR19, R21 ;  /* 0x000000001513c2ca */ /* 0x000fe200000e0000 */
[----:B------:R-:W-:Y:S02]  /*44f0*/  @!UP2 UIADD3 UR8, UPT, UPT, UR8, 0x400, URZ ;  /* 0x000004000808a890 */ /* 0x000fe4000fffe0ff */
[----:B------:R-:W-:Y:S01]  /*4500*/  @!P4 R2UR UR18, R20 ;  /* 0x000000001412c2ca */ /* 0x000fe200000e0000 */
[----:B------:R-:W-:Y:S01]  /*4510*/  @!P4 IMAD.MOV.U32 R20, RZ, RZ, 0x2000 ;  /* 0x00002000ff14c424 */ /* 0x000fe200078e00ff */
[----:B------:R-:W-:Y:S02]  /*4520*/  UPRMT UR16, UR37, 0x654, UR9 ;  /* 0x0000065425107896 */ /* 0x000fe40008000009 */
[----:B------:R-:W-:Y:S02]  /*4530*/  USEL UR17, URZ, 0x1, UP5 ;  /* 0x00000001ff117887 */ /* 0x000fe4000a800000 */
[----:B------:R-:W-:Y:S04]  /*4540*/  USEL UR14, UR14, URZ, UP5 ;  /* 0x000000ff0e0e7287 */ /* 0x000fe8000a800000 */
[----:B------:R-:W-:Y:S01]  /*4550*/  ULEA UR13, UR14, UR7, 0x3 ;  /* 0x000000070e0d7291 */ /* 0x000fe2000f8e18ff */
[----:B------:R-:W-:Y:S02]  /*4560*/  LOP3.LUT R34, R34, UR17, RZ, 0x3c, !PT ;  /* 0x0000001122227c12 */ /* 0x000fe4000f8e3cff */
[----:B------:R1:W-:Y:S01]  /*4570*/  @!UP1 UTMALDG.3D [UR8], [UR18], desc[UR20] ;  /* 0x00001408120095b4 */ /* 0x0003e20008011000 */
[----:B------:R1:W-:Y:S01]  /*4580*/  @!P4 SYNCS.ARRIVE.TRANS64.RED.A0TR RZ, [UR15+0x70], R20 ;  /* 0x00007014ffffc9a7 */ /* 0x0003e2000830040f */
[----:B------:R-:W-:Y:S02]  /*4590*/  SHF.L.U32 R12, R34, 0x1f, RZ ;  /* 0x0000001f220c7819 */ /* 0x000fe400000006ff */
[----:B-----5:R-:W-:Y:S01]  /*45a0*/  @!P1 ISETP.NE.AND P2, PT, R3, 0x1, PT ;  /* 0x000000010300980c */ /* 0x020fe20003f45270 */
[C---:B--2---:R-:W-:Y:S01]  /*45b0*/  @!P1 IMAD.HI.U32 R14, R13.reuse, R14, RZ ;  /* 0x0000000e0d0e9227 */ /* 0x044fe200078e00ff */
[----:B---3--:R-:W-:Y:S03]  /*45c0*/  @!P1 ISETP.NE.AND P0, PT, R10, 0x1, PT ;  /* 0x000000010a00980c */ /* 0x008fe60003f05270 */
[C---:B------:R-:W-:Y:S01]  /*45d0*/  @!P1 IMAD.HI.U32 R11, R8.reuse, R11, RZ ;  /* 0x0000000b080b9227 */ /* 0x040fe200078e00ff */
[----:B------:R-:W-:Y:S04]  /*45e0*/  @!P1 SHF.R.U32.HI R14, RZ, R15, R14 ;  /* 0x0000000fff0e9219 */ /* 0x000fe8000001160e */
[----:B-1----:R-:W-:Y:S01]  /*45f0*/  @!P1 SHF.R.U32.HI R9, RZ, R0, R11 ;  /* 0x00000000ff099219 */ /* 0x002fe2000001160b */
[----:B------:R-:W-:Y:S01]  /*4600*/  SYNCS.ARRIVE.TRANS64.RED.A1T0 RZ, [UR16], RZ ;  /* 0x000000ffffff79a7 */ /* 0x000fe20008100410 */
[----:B------:R-:W-:Y:S02]  /*4610*/  @!P1 SEL R14, R13, R14, !P2 ;  /* 0x0000000e0d0e9207 */ /* 0x000fe40005000000 */
[----:B------:R-:W-:Y:S01]  /*4620*/  @!P1 SEL R9, R8, R9, !P0 ;  /* 0x0000000908099207 */ /* 0x000fe20004000000 */
[----:B------:R-:W1:Y:S04]  /*4630*/  SYNCS.PHASECHK.TRANS64.TRYWAIT P5, [UR13+0x88], R12 ;  /* 0x0000880cff0075a7 */ /* 0x000e6800080a110d */
[----:B------:R-:W-:Y:S02]  /*4640*/  @!P1 IMAD.IADD R0, R9, 0x1, -R14 ;  /* 0x0000000109009824 */ /* 0x000fe400078e0a0e */
[----:B------:R-:W-:Y:S02]  /*4650*/  @!P1 IMAD.IADD R9, R14, 0x1, -R9 ;  /* 0x000000010e099824 */ /* 0x000fe400078e0a09 */
[----:B------:R-:W-:Y:S02]  /*4660*/  @!P1 IMAD R13, R0, R3, R13 ;  /* 0x00000003000d9224 */ /* 0x000fe400078e020d */
[----:B------:R-:W-:Y:S01]  /*4670*/  @!P1 IMAD R8, R9, R10, R8 ;  /* 0x0000000a09089224 */ /* 0x000fe200078e0208 */
[----:B-1----:R-:W-:Y:S06]  /*4680*/  @!P5 BRA `(.L_x_78) ;  /* 0x000000340018d947 */ /* 0x002fec0003800000 */
.L_x_156:
[----:B-1----:R-:W-:Y:S01]  /*4690*/  @!P4 IADD3 R3, P0, PT, R32, 0x580, RZ ;  /* 0x000005802003c810 */ /* 0x002fe20007f1e0ff */
[----:B------:R-:W-:Y:S01]  /*46a0*/  UMOV UR18, 0x0 ;  /* 0x0000000000127882 */ /* 0x000fe20000000000 */
[----:B------:R-:W-:Y:S01]  /*46b0*/  UMOV UR19, 0x10000000 ;  /* 0x1000000000137882 */ /* 0x000fe20000000000 */
[----:B------:R-:W-:Y:S01]  /*46c0*/  VOTEU.ALL UP1, P4 ;  /* 0x0000000000ff7886 */ /* 0x000fe20002020000 */
[----:B------:R-:W-:Y:S01]  /*46d0*/  @!P4 R2UR UR9, R3 ;  /* 0x000000000309c2ca */ /* 0x000fe200000e0000 */
[----:B------:R-:W-:Y:S01]  /*46e0*/  @!P4 IMAD.X R0, RZ, RZ, R33, P0 ;  /* 0x000000ffff00c224 */ /* 0x000fe200000e0621 */
[----:B------:R-:W-:Y:S01]  /*46f0*/  UMOV UR12, UR36 ;  /* 0x00000024000c7c82 */ /* 0x000fe20008000000 */
[----:B------:R-:W-:Y:S01]  /*4700*/  @P3 R2UR UR36, R24 ;  /* 0x00000000182432ca */ /* 0x000fe200000e0000 */
[----:B------:R-:W-:Y:S01]  /*4710*/  @!UP1 ULEA UR15, UR14, UR7, 0xd ;  /* 0x000000070e0f9291 */ /* 0x000fe2000f8e68ff */
[----:B------:R-:W-:Y:S01]  /*4720*/  ISETP.NE.AND P0, PT, R27, 0x2, PT ;  /* 0x000000021b00780c */ /* 0x000fe20003f05270 */
[----:B------:R-:W-:Y:S01]  /*4730*/  @!UP1 UIADD3 UR10, UPT, UPT, UR10, 0x20, URZ ;  /* 0x000000200a0a9890 */ /* 0x000fe2000fffe0ff */
[----:B------:R-:W-:Y:S01]  /*4740*/  @!P4 R2UR UR8, R0 ;  /* 0x000000000008c2ca */ /* 0x000fe200000e0000 */
[----:B------:R-:W-:Y:S01]  /*4750*/  IMAD.IADD R20, R8, 0x1, R66 ;  /* 0x0000000108147824 */ /* 0x000fe200078e0242 */
[----:B------:R-:W-:Y:S01]  /*4760*/  SEL R0, RZ, 0x1, P0 ;  /* 0x00000001ff007807 */ /* 0x000fe20000000000 */
[----:B------:R-:W-:Y:S01]  /*4770*/  IMAD.IADD R21, R13, 0x1, R68 ;  /* 0x000000010d157824 */ /* 0x000fe200078e0244 */
[----:B------:R-:W-:Y:S02]  /*4780*/  SEL R27, R27, RZ, P0 ;  /* 0x000000ff1b1b7207 */ /* 0x000fe40000000000 */
[----:B------:R-:W-:Y:S01]  /*4790*/  IMAD.U32 R10, RZ, RZ, UR9 ;  /* 0x00000009ff0a7e24 */ /* 0x000fe2000f8e00ff */
[----:B------:R-:W-:Y:S01]  /*47a0*/  UIADD3 UR9, UPT, UPT, UR13, 0x70, URZ ;  /* 0x000000700d097890 */ /* 0x000fe2000fffe0ff */
[----:B------:R-:W-:Y:S03]  /*47b0*/  LOP3.LUT R25, R25, R0, RZ, 0x3c, !PT ;  /* 0x0000000019197212 */ /* 0x000fe600078e3cff */
[----:B------:R-:W-:Y:S02]  /*47c0*/  @!P4 R2UR UR16, R10 ;  /* 0x000000000a10c2ca */ /* 0x000fe400000e0000 */
[----:B------:R-:W-:Y:S01]  /*47d0*/  IMAD.U32 R11, RZ, RZ, UR8 ;  /* 0x00000008ff0b7e24 */ /* 0x000fe2000f8e00ff */
[----:B------:R-:W-:Y:S01]  /*47e0*/  @!UP1 UIADD3 UR8, UPT, UPT, UR15, 0x400, URZ ;  /* 0x000004000f089890 */ /* 0x000fe2000fffe0ff */
[----:B------:R-:W-:Y:S01]  /*47f0*/  VOTEU.ALL UP1, P4 ;  /* 0x0000000000ff7886 */ /* 0x000fe20002020000 */
[----:B------:R-:W-:Y:S02]  /*4800*/  UPRMT UR15, UR37, 0x654, UR9 ;  /* 0x00000654250f7896 */ /* 0x000fe40008000009 */
[----:B------:R-:W-:Y:S11]  /*4810*/  @!P4 R2UR UR17, R11 ;  /* 0x000000000b11c2ca */ /* 0x000ff600000e0000 */
[----:B------:R-:W-:Y:S02]  /*4820*/  @!UPT UIADD3 URZ, UPT, UPT, URZ, URZ, URZ ;  /* 0x000000fffffff290 */ /* 0x000fe4000fffe0ff */
[----:B------:R2:W-:Y:S01]  /*4830*/  @!UP1 UTMALDG.3D [UR8], [UR16], desc[UR18] ;  /* 0x00001208100095b4 */ /* 0x0005e20008011000 */
[----:B------:R2:W-:Y:S01]  /*4840*/  @!P4 SYNCS.ARRIVE.TRANS64.RED.A0TR RZ, [UR13+0x70], R23 ;  /* 0x00007017ffffc9a7 */ /* 0x0005e2000830040d */
[----:B------:R-:W-:Y:S04]  /*4850*/  UIADD3 UR13, UPT, UPT, UR14, 0x1, URZ ;  /* 0x000000010e0d7890 */ /* 0x000fe8000fffe0ff */
[----:B------:R-:W-:Y:S04]  /*4860*/  UISETP.NE.AND UP1, UPT, UR13, 0x3, UPT ;  /* 0x000000030d00788c */ /* 0x000fe8000bf25270 */
[----:B------:R-:W-:Y:S02]  /*4870*/  USEL UR14, URZ, 0x1, UP1 ;  /* 0x00000001ff0e7887 */ /* 0x000fe40008800000 */
[----:B------:R-:W-:Y:S02]  /*4880*/  USEL UR13, UR13, URZ, UP1 ;  /* 0x000000ff0d0d7287 */ /* 0x000fe40008800000 */
[----:B------:R-:W-:Y:S02]  /*4890*/  UPLOP3.LUT UP1, UPT, UPT, UPT, UPT, 0x80, 0x8 ;  /* 0x000000000008789c */ /* 0x000fe40003f2f070 */
[----:B------:R-:W-:Y:S01]  /*48a0*/  LOP3.LUT R34, R34, UR14, RZ, 0x3c, !PT ;  /* 0x0000000e22227c12 */ /* 0x000fe2000f8e3cff */
[----:B------:R-:W-:Y:S01]  /*48b0*/  SYNCS.ARRIVE.TRANS64.RED.A1T0 RZ, [UR15], RZ ;  /* 0x000000ffffff79a7 */ /* 0x000fe2000810040f */
[----:B------:R-:W-:Y:S07]  /*48c0*/  @P3 BRA `(.L_x_79) ;  /* 0xfffffff4001c3947 */ /* 0x000fee000383ffff */
[----:B------:R-:W-:Y:S01]  /*48d0*/  UIADD3 UR7, UPT, UPT, UR7, 0x88, URZ ;  /* 0x0000008807077890 */ /* 0x000fe2000fffe0ff */
[----:B------:R-:W-:-:S03]  /*48e0*/  SHF.L.U32 R3, R34, 0x1f, RZ ;  /* 0x0000001f22037819 */ /* 0x000fc600000006ff */
[----:B------:R-:W-:-:S09]  /*48f0*/  ULEA UR4, UR13, UR7, 0x3 ;  /* 0x000000070d047291 */ /* 0x000fd2000f8e18ff */
[----:B------:R-:W1:Y:S02]  /*4900*/  SYNCS.PHASECHK.TRANS64.TRYWAIT P0, [UR4], R3 ;  /* 0x00000003ff0075a7 */ /* 0x000e640008001104 */
[----:B-1----:R-:W-:Y:S05]  /*4910*/  @!P0 BRA `(.L_x_80) ;  /* 0x00000030008c8947 */ /* 0x002fea0003800000 */
.L_x_158:
        /* <DEDUP_REMOVED lines=9> */
.L_x_160:
[----:B------:R-:W-:-:S04]  /*49b0*/  UIADD3 UR5, UPT, UPT, UR5, 0x1, URZ ;  /* 0x0000000105057890 */ /* 0x000fc8000fffe0ff */
[----:B------:R-:W-:-:S04]  /*49c0*/  UISETP.NE.AND UP0, UPT, UR5, 0x3, UPT ;  /* 0x000000030500788c */ /* 0x000fc8000bf05270 */
[----:B------:R-:W-:Y:S02]  /*49d0*/  USEL UR4, URZ, 0x1, UP0 ;  /* 0x00000001ff047887 */ /* 0x000fe40008000000 */
[----:B------:R-:W-:-:S04]  /*49e0*/  USEL UR5, UR5, URZ, UP0 ;  /* 0x000000ff05057287 */ /* 0x000fc80008000000 */
[----:B------:R-:W-:Y:S01]  /*49f0*/  ULEA UR5, UR5, UR7, 0x3 ;  /* 0x0000000705057291 */ /* 0x000fe2000f8e18ff */
[----:B-1----:R-:W-:-:S04]  /*4a00*/  LOP3.LUT R3, R34, UR4, RZ, 0x3c, !PT ;  /* 0x0000000422037c12 */ /* 0x002fc8000f8e3cff */
[----:B------:R-:W-:Y:S01]  /*4a10*/  SHF.L.U32 R3, R3, 0x1f, RZ ;  /* 0x0000001f03037819 */ /* 0x000fe200000006ff */
[----:B------:R-:W-:-:S07]  /*4a20*/  IMAD.U32 R0, RZ, RZ, UR5 ;  /* 0x00000005ff007e24 */ /* 0x000fce000f8e00ff */
.L_x_82:
[----:B-1----:R1:W3:Y:S02]  /*4a30*/  SYNCS.PHASECHK.TRANS64.TRYWAIT P0, [R0+URZ], R3 ;  /* 0x00000003000075a7 */ /* 0x0022e400080011ff */
[----:B---3--:R-:W-:Y:S05]  /*4a40*/  @!P0 NANOSLEEP.SYNCS 0x989680 ;  /* 0x009896800000895d */ /* 0x008fea0003900000 */
[----:B------:R-:W3:Y:S02]  /*4a50*/  @!P0 SYNCS.PHASECHK.TRANS64 P0, [R0+URZ], R3 ;  /* 0x00000003000085a7 */ /* 0x000ee400080010ff */
[----:B--23--:R-:W-:Y:S05]  /*4a60*/  @P0 EXIT ;  /* 0x000000000000094d */ /* 0x00cfea0003800000 */
[----:B------:R-:W-:Y:S05]  /*4a70*/  BRA `(.L_x_82) ;  /* 0xfffffffc00ec7947 */ /* 0x000fea000383ffff */
.L_x_70:
[----:B------:R-:W-:-:S06]  /*4a80*/  UISETP.GE.AND UP1, UPT, UR8, 0x4, UPT ;  /* 0x000000040800788c */ /* 0x000fcc000bf26270 */
[----:B------:R-:W-:-:S13]  /*4a90*/  PLOP3.LUT P0, PT, PT, PT, UP1, 0x80, 0x8 ;  /* 0x000000000008781c */ /* 0x000fda0003f0f018 */
[----:B------:R-:W-:Y:S05]  /*4aa0*/  @!P0 EXIT ;  /* 0x000000000000894d */ /* 0x000fea0003800000 */
[----:B------:R-:W-:Y:S01]  /*4ab0*/  BAR.SYNC.DEFER_BLOCKING 0x6, 0xa0 ;  /* 0x0182800000007b1d */ /* 0x000fe20000010000 */
[C---:B------:R-:W-:Y:S01]  /*4ac0*/  IMAD.SHL.U32 R0, R79.reuse, 0x20, RZ ;  /* 0x000000204f007824 */ /* 0x040fe200078e00ff */
[C---:B------:R-:W-:Y:S01]  /*4ad0*/  R2P PR, R79.reuse, 0x6 ;  /* 0x000000064f007804 */ /* 0x040fe20000000000 */
[C---:B------:R-:W-:Y:S02]  /*4ae0*/  IMAD.SHL.U32 R72, R79.reuse, 0x4, RZ ;  /* 0x000000044f487824 */ /* 0x040fe400078e00ff */
[C---:B------:R-:W-:Y:S01]  /*4af0*/  IMAD.U32 R32, R79.reuse, 0x10000, RZ ;  /* 0x000100004f207824 */ /* 0x040fe200078e00ff */
[----:B------:R-:W-:Y:S02]  /*4b00*/  UMOV UR48, 0x400 ;  /* 0x0000040000307882 */ /* 0x000fe40000000000 */
[----:B------:R-:W1:Y:S01]  /*4b10*/  LDC R71, c[0x0][0x370] ;  /* 0x0000dc00ff477b82 */ /* 0x000e620000000800 */
[----:B------:R-:W-:Y:S01]  /*4b20*/  ULEA UR48, UR37, UR48, 0x18 ;  /* 0x0000003025307291 */ /* 0x000fe2000f8ec0ff */
[C---:B------:R-:W-:Y:S01]  /*4b30*/  LOP3.LUT R7, R0.reuse, 0xe0, RZ, 0xc0, !PT ;  /* 0x000000e000077812 */ /* 0x040fe200078ec0ff */
[----:B------:R-:W-:Y:S01]  /*4b40*/  IMAD.SHL.U32 R5, R79, 0x10, RZ ;  /* 0x000000104f057824 */ /* 0x000fe200078e00ff */
[----:B------:R-:W-:Y:S01]  /*4b50*/  LOP3.LUT R0, R0, 0x100, RZ, 0xc0, !PT ;  /* 0x0000010000007812 */ /* 0x000fe200078ec0ff */
[----:B------:R-:W-:Y:S01]  /*4b60*/  IMAD.MOV.U32 R78, RZ, RZ, 0x8 ;  /* 0x00000008ff4e7424 */ /* 0x000fe200078e00ff */
[----:B------:R-:W-:Y:S01]  /*4b70*/  LOP3.LUT R72, R7, 0x1c, R72, 0xf8, !PT ;  /* 0x0000001c07487812 */ /* 0x000fe200078ef848 */
[----:B------:R-:W-:Y:S01]  /*4b80*/  IMAD.MOV.U32 R77, RZ, RZ, 0x10 ;  /* 0x00000010ff4d7424 */ /* 0x000fe200078e00ff */
[----:B------:R-:W2:Y:S01]  /*4b90*/  LDC R28, c[0x0][0xb0c] ;  /* 0x0002c300ff1c7b82 */ /* 0x000ea20000000800 */
[----:B------:R-:W-:Y:S01]  /*4ba0*/  SHF.R.U32.HI R7, RZ, 0x2, R79 ;  /* 0x00000002ff077819 */ /* 0x000fe2000001164f */
[----:B------:R-:W-:Y:S01]  /*4bb0*/  IMAD.MOV.U32 R30, RZ, RZ, RZ ;  /* 0x000000ffff1e7224 */ /* 0x000fe200078e00ff */
[----:B------:R-:W-:Y:S01]  /*4bc0*/  LOP3.LUT R32, R32, 0x600000, RZ, 0xc0, !PT ;  /* 0x0060000020207812 */ /* 0x000fe200078ec0ff */
[----:B------:R-:W-:Y:S01]  /*4bd0*/  IMAD.MOV.U32 R76, RZ, RZ, RZ ;  /* 0x000000ffff4c7224 */ /* 0x000fe200078e00ff */
[----:B------:R-:W-:Y:S01]  /*4be0*/  LOP3.LUT R5, R0, 0x600, R5, 0xf8, !PT ;  /* 0x0000060000057812 */ /* 0x000fe200078ef805 */
[----:B------:R-:W-:Y:S01]  /*4bf0*/  IMAD.MOV.U32 R82, RZ, RZ, RZ ;  /* 0x000000ffff527224 */ /* 0x000fe200078e00ff */
[----:B------:R-:W-:Y:S01]  /*4c00*/  LOP3.LUT R72, R72, 0x4, R7, 0x78, !PT ;  /* 0x0000000448487812 */ /* 0x000fe200078e7807 */
[----:B------:R-:W4:Y:S01]  /*4c10*/  LDC R69, c[0x0][0xb20] ;  /* 0x0002c800ff457b82 */ /* 0x000f220000000800 */
[----:B------:R-:W3:Y:S01]  /*4c20*/  LDS R3, [UR48+0x160] ;  /* 0x00016030ff037984 */ /* 0x000ee20008000800 */
[----:B------:R-:W-:Y:S01]  /*4c30*/  LOP3.LUT R79, R79, 0x60, RZ, 0xc0, !PT ;  /* 0x000000604f4f7812 */ /* 0x000fe200078ec0ff */
[----:B------:R-:W-:Y:S01]  /*4c40*/  IMAD.MOV.U32 R75, RZ, RZ, RZ ;  /* 0x000000ffff4b7224 */ /* 0x000fe200078e00ff */
[----:B------:R-:W-:Y:S01]  /*4c50*/  LOP3.LUT R72, R5, R72, RZ, 0xfc, !PT ;  /* 0x0000004805487212 */ /* 0x000fe200078efcff */
[----:B------:R-:W1:Y:S01]  /*4c60*/  LDCU.64 UR54, c[0x0][0x348] ;  /* 0x00006900ff3677ac */ /* 0x000e620008000a00 */
[----:B------:R-:W-:-:S02]  /*4c70*/  SEL R78, R78, 0xfffffff8, !P1 ;  /* 0xfffffff84e4e7807 */ /* 0x000fc40004800000 */
[----:B------:R-:W1:Y:S01]  /*4c80*/  LDC R27, c[0x0][0xb30] ;  /* 0x0002cc00ff1b7b82 */ /* 0x000e620000000800 */
[----:B------:R-:W-:Y:S01]  /*4c90*/  SEL R77, R77, 0xfffffff0, !P2 ;  /* 0xfffffff04d4d7807 */ /* 0x000fe20005000000 */
[----:B------:R-:W1:Y:S01]  /*4ca0*/  LDCU.64 UR38, c[0x0][0x888] ;  /* 0x00011100ff2677ac */ /* 0x000e620008000a00 */
[----:B------:R-:W1:Y:S05]  /*4cb0*/  LDCU.64 UR44, c[0x0][0x890] ;  /* 0x00011200ff2c77ac */ /* 0x000e6a0008000a00 */
[----:B------:R-:W1:Y:S01]  /*4cc0*/  LDC.64 R64, c[0x0][0xb10] ;  /* 0x0002c400ff407b82 */ /* 0x000e620000000a00 */
[----:B------:R-:W-:Y:S01]  /*4cd0*/  UMOV UR51, 0x1 ;  /* 0x0000000100337882 */ /* 0x000fe20000000000 */
[----:B------:R-:W-:Y:S01]  /*4ce0*/  UMOV UR56, URZ ;  /* 0x000000ff00387c82 */ /* 0x000fe20008000000 */
[----:B------:R-:W-:Y:S01]  /*4cf0*/  UIADD3 UR52, UPT, UPT, UR48, 0x400, URZ ;  /* 0x0000040030347890 */ /* 0x000fe2000fffe0ff */
[----:B------:R-:W-:Y:S01]  /*4d00*/  UMOV UR50, URZ ;  /* 0x000000ff00327c82 */ /* 0x000fe20008000000 */
[----:B------:R-:W-:-:S03]  /*4d10*/  UMOV UR49, URZ ;  /* 0x000000ff00317c82 */ /* 0x000fc60008000000 */
[----:B------:R-:W1:Y:S08]  /*4d20*/  LDC.64 R24, c[0x0][0xb18] ;  /* 0x0002c600ff187b82 */ /* 0x000e700000000a00 */
[----:B------:R-:W1:Y:S08]  /*4d30*/  LDC.64 R22, c[0x0][0xb28] ;  /* 0x0002ca00ff167b82 */ /* 0x000e700000000a00 */
[----:B------:R-:W1:Y:S01]  /*4d40*/  LDC.64 R62, c[0x0][0x8b0] ;  /* 0x00022c00ff3e7b82 */ /* 0x000e620000000a00 */
[----:B---3--:R-:W-:-:S07]  /*4d50*/  IMAD.IADD R32, R3, 0x1, R32 ;  /* 0x0000000103207824 */ /* 0x008fce00078e0220 */
[----:B------:R-:W3:Y:S08]  /*4d60*/  LDC.64 R60, c[0x0][0x8a8] ;  /* 0x00022a00ff3c7b82 */ /* 0x000ef00000000a00 */
[----:B--2-4-:R-:W1:Y:S02]  /*4d70*/  LDC R70, c[0x0][0x374] ;  /* 0x0000dd00ff467b82 */ /* 0x014e640000000800 */
.L_x_113:
[C---:B------:R-:W-:Y:S02]  /*4d80*/  LEA R0, R82.reuse, UR48, 0x3 ;  /* 0x0000003052007c11 */ /* 0x040fe4000f8e18ff */
[----:B------:R-:W-:Y:S02]  /*4d90*/  SHF.L.U32 R3, R75, 0x1f, RZ ;  /* 0x0000001f4b037819 */ /* 0x000fe400000006ff */
[----:B-1----:R-:W-:Y:S02]  /*4da0*/  LEA R16, R82, UR48, 0x4 ;  /* 0x0000003052107c11 */ /* 0x002fe4000f8e20ff */
[----:B------:R-:W2:Y:S02]  /*4db0*/  SYNCS.PHASECHK.TRANS64.TRYWAIT P0, [R0+URZ+0xb0], R3 ;  /* 0x0000b003000075a7 */ /* 0x000ea400080011ff */
[----:B--2---:R-:W-:Y:S05]  /*4dc0*/  @!P0 BRA `(.L_x_83) ;  /* 0x0000002c00908947 */ /* 0x004fea0003800000 */
.L_x_161:
[----:B------:R-:W4:Y:S01]  /*4dd0*/  LDC.64 R12, c[0x0][0xb10] ;  /* 0x0002c400ff0c7b82 */ /* 0x000f220000000a00 */
[----:B------:R-:W3:Y:S01]  /*4de0*/  LDS.128 R16, [R16+0x140] ;  /* 0x0001400010107984 */ /* 0x000ee20000000c00 */
[----:B-1----:R-:W-:Y:S01]  /*4df0*/  ISETP.NE.AND P1, PT, R27, 0x1, PT ;  /* 0x000000011b00780c */ /* 0x002fe20003f25270 */
[----:B--2---:R-:W-:Y:S01]  /*4e00*/  VIADD R0, R0, 0xc0 ;  /* 0x000000c000007836 */ /* 0x004fe20000000000 */
[----:B------:R-:W-:Y:S04]  /*4e10*/  ISETP.GE.AND P0, PT, R26, 0x1, PT ;  /* 0x000000011a00780c */ /* 0x000fe80003f06270 */
[----:B------:R-:W1:Y:S01]  /*4e20*/  LDC.64 R10, c[0x0][0xb18] ;  /* 0x0002c600ff0a7b82 */ /* 0x000e620000000a00 */
[----:B------:R-:W-:Y:S01]  /*4e30*/  PRMT R0, RZ, 0x654, R0 ;  /* 0x00000654ff007816 */ /* 0x000fe20000000000 */
[----:B------:R-:W-:Y:S01]  /*4e40*/  @!PT LDS RZ, [RZ] ;  /* 0x00000000fffff984 */ /* 0x000fe20000000800 */
[----:B------:R-:W-:Y:S01]  /*4e50*/  @!PT LDS RZ, [RZ] ;  /* 0x00000000fffff984 */ /* 0x000fe20000000800 */
[----:B------:R-:W-:Y:S01]  /*4e60*/  @!PT LDS RZ, [RZ] ;  /* 0x00000000fffff984 */ /* 0x000fe20000000800 */
[----:B------:R-:W-:Y:S01]  /*4e70*/  @!PT LDS RZ, [RZ] ;  /* 0x00000000fffff984 */ /* 0x000fe20000000800 */
[----:B------:R2:W-:Y:S06]  /*4e80*/  MEMBAR.ALL.CTA ;  /* 0x0000000000007992 */ /* 0x0005ec0000008000 */
[----:B--2---:R-:W2:Y:S01]  /*4e90*/  FENCE.VIEW.ASYNC.S ;  /* 0x00000000000073c6 */ /* 0x004ea20000000000 */
[----:B------:R-:W1:Y:S08]  /*4ea0*/  @!P1 LDC R14, c[0x0][0xb20] ;  /* 0x0002c800ff0e9b82 */ /* 0x000e700000000800 */
[----:B------:R-:W1:Y:S01]  /*4eb0*/  @!P1 LDC R9, c[0x0][0xb0c] ;  /* 0x0002c300ff099b82 */ /* 0x000e620000000800 */
[----:B--2---:R2:W-:Y:S01]  /*4ec0*/  SYNCS.ARRIVE.TRANS64.RED.A1T0 RZ, [R0+URZ], RZ ;  /* 0x000000ff00ff79a7 */ /* 0x0045e200081004ff */
[----:B---3--:R-:W-:Y:S04]  /*4ed0*/  LOP3.LUT P4, RZ, R18, 0x1, RZ, 0xc0, !PT ;  /* 0x0000000112ff7812 */ /* 0x008fe8000788c0ff */
[----:B------:R-:W-:Y:S09]  /*4ee0*/  P2R R80, PR, RZ, 0x10 ;  /* 0x00000010ff507803 */ /* 0x000ff20000000000 */
[----:B------:R-:W-:Y:S02]  /*4ef0*/  @P4 MOV R31, R16 ;  /* 0x00000010001f4202 */ /* 0x000fe40000000f00 */
[----:B------:R-:W-:Y:S01]  /*4f00*/  @P4 LOP3.LUT R29, R17, 0xffff, RZ, 0xc0, !PT ;  /* 0x0000ffff111d4812 */ /* 0x000fe200078ec0ff */
[----:B--2-4-:R-:W-:Y:S06]  /*4f10*/  @!P0 BRA `(.L_x_84) ;  /* 0x0000000000a48947 */ /* 0x014fec0003800000 */
[----:B------:R-:W-:Y:S01]  /*4f20*/  IMAD.HI.U32 R36, R70, R25, RZ ;  /* 0x0000001946247227 */ /* 0x000fe200078e00ff */
[----:B------:R-:W-:Y:S02]  /*4f30*/  ISETP.NE.AND P0, PT, R24, 0x1, PT ;  /* 0x000000011800780c */ /* 0x000fe40003f05270 */
[----:B------:R-:W-:Y:S01]  /*4f40*/  ISETP.NE.AND P2, PT, R26, 0x1, PT ;  /* 0x000000011a00780c */ /* 0x000fe20003f45270 */
[-C--:B------:R-:W-:Y:S01]  /*4f50*/  IMAD.HI.U32 R34, R71, R64.reuse, RZ ;  /* 0x0000004047227227 */ /* 0x080fe200078e00ff */
[----:B------:R-:W-:Y:S02]  /*4f60*/  SHF.R.U32.HI R37, RZ, R69, R36 ;  /* 0x00000045ff257219 */ /* 0x000fe40000011624 */
[----:B------:R-:W-:Y:S01]  /*4f70*/  ISETP.NE.AND P3, PT, R28, 0x1, PT ;  /* 0x000000011c00780c */ /* 0x000fe20003f65270 */
[----:B------:R-:W-:Y:S01]  /*4f80*/  IMAD.HI.U32 R40, R29, R25, RZ ;  /* 0x000000191d287227 */ /* 0x000fe200078e00ff */
[----:B------:R-:W-:Y:S02]  /*4f90*/  SHF.R.U32.HI R34, RZ, R65, R34 ;  /* 0x00000041ff227219 */ /* 0x000fe40000011622 */
[----:B------:R-:W-:Y:S01]  /*4fa0*/  SEL R3, R70, R37, !P0 ;  /* 0x0000002546037207 */ /* 0x000fe20004000000 */
[----:B------:R-:W-:Y:S01]  /*4fb0*/  IMAD.HI.U32 R38, R31, R64, RZ ;  /* 0x000000401f267227 */ /* 0x000fe200078e00ff */
[----:B------:R-:W-:Y:S03]  /*4fc0*/  SEL R7, R71, R34, !P3 ;  /* 0x0000002247077207 */ /* 0x000fe60005800000 */
[-C--:B------:R-:W-:Y:S01]  /*4fd0*/  IMAD.HI.U32 R34, R3, R22.reuse, RZ ;  /* 0x0000001603227227 */ /* 0x080fe200078e00ff */
[----:B------:R-:W-:Y:S03]  /*4fe0*/  SHF.R.U32.HI R38, RZ, R65, R38 ;  /* 0x00000041ff267219 */ /* 0x000fe60000011626 */
[----:B------:R-:W-:Y:S01]  /*4ff0*/  IMAD.HI.U32 R36, R7, R22, RZ ;  /* 0x0000001607247227 */ /* 0x000fe200078e00ff */
[----:B------:R-:W-:Y:S02]  /*5000*/  @P2 SHF.R.U32.HI R3, RZ, R23, R34 ;  /* 0x00000017ff032219 */ /* 0x000fe40000011622 */
[----:B------:R-:W-:Y:S02]  /*5010*/  SHF.R.U32.HI R34, RZ, R69, R40 ;  /* 0x00000045ff227219 */ /* 0x000fe40000011628 */
[----:B------:R-:W-:Y:S01]  /*5020*/  @P2 SHF.R.U32.HI R7, RZ, R23, R36 ;  /* 0x00000017ff072219 */ /* 0x000fe20000011624 */
[C---:B------:R-:W-:Y:S01]  /*5030*/  IMAD R2, R26.reuse, R3, RZ ;  /* 0x000000031a027224 */ /* 0x040fe200078e02ff */
[----:B------:R-:W-:Y:S02]  /*5040*/  SEL R5, R29, R34, !P0 ;  /* 0x000000221d057207 */ /* 0x000fe40004000000 */
[----:B------:R-:W-:Y:S01]  /*5050*/  SEL R3, R31, R38, !P3 ;  /* 0x000000261f037207 */ /* 0x000fe20005800000 */
[----:B------:R-:W-:Y:S01]  /*5060*/  IMAD R4, R26, R7, RZ ;  /* 0x000000071a047224 */ /* 0x000fe200078e02ff */
[C---:B------:R-:W-:Y:S01]  /*5070*/  ISETP.GE.AND P0, PT, R5.reuse, R2, PT ;  /* 0x000000020500720c */ /* 0x040fe20003f06270 */
[----:B------:R-:W-:Y:S03]  /*5080*/  IMAD.HI.U32 R6, R5, R22, RZ ;  /* 0x0000001605067227 */ /* 0x000fe600078e00ff */
[----:B------:R-:W-:Y:S01]  /*5090*/  ISETP.GE.OR P0, PT, R3, R4, P0 ;  /* 0x000000040300720c */ /* 0x000fe20000706670 */
[----:B------:R-:W-:Y:S01]  /*50a0*/  IMAD.MOV R4, RZ, RZ, -R3 ;  /* 0x000000ffff047224 */ /* 0x000fe200078e0a03 */
[-C--:B------:R-:W-:Y:S03]  /*50b0*/  SHF.R.U32.HI R6, RZ, R23.reuse, R6 ;  /* 0x00000017ff067219 */ /* 0x080fe60000011606 */
[----:B------:R-:W-:Y:S01]  /*50c0*/  IMAD R31, R28, R4, R31 ;  /* 0x000000041c1f7224 */ /* 0x000fe200078e021f */
[----:B------:R-:W-:Y:S05]  /*50d0*/  SEL R15, R5, R6, !P2 ;  /* 0x00000006050f7207 */ /* 0x000fea0005000000 */
[----:B------:R-:W-:Y:S02]  /*50e0*/  IMAD.MOV R6, RZ, RZ, -R15 ;  /* 0x000000ffff067224 */ /* 0x000fe400078e0a0f */
[C---:B------:R-:W-:Y:S04]  /*50f0*/  @!P0 IMAD.HI.U32 R2, R3.reuse, R22, RZ ;  /* 0x0000001603028227 */ /* 0x040fe800078e00ff */
[----:B------:R-:W-:Y:S01]  /*5100*/  IMAD R6, R26, R6, R5 ;  /* 0x000000061a067224 */ /* 0x000fe200078e0205 */
[----:B------:R-:W-:Y:S04]  /*5110*/  @!P0 SHF.R.U32.HI R2, RZ, R23, R2 ;  /* 0x00000017ff028219 */ /* 0x000fe80000011602 */
[----:B------:R-:W-:Y:S02]  /*5120*/  @!P0 SEL R0, R3, R2, !P2 ;  /* 0x0000000203008207 */ /* 0x000fe40005000000 */
[----:B------:R-:W-:Y:S02]  /*5130*/  IADD3 R2, PT, PT, -R5, RZ, RZ ;  /* 0x000000ff05027210 */ /* 0x000fe40007ffe1ff */
[----:B------:R-:W-:Y:S01]  /*5140*/  @!P0 IADD3 R8, PT, PT, R15, -R0, RZ ;  /* 0x800000000f088210 */ /* 0x000fe20007ffe0ff */
[----:B------:R-:W-:Y:S02]  /*5150*/  @!P0 IMAD R0, R7, R6, R0 ;  /* 0x0000000607008224 */ /* 0x000fe400078e0200 */
[----:B------:R-:W-:Y:S02]  /*5160*/  IMAD R29, R24, R2, R29 ;  /* 0x00000002181d7224 */ /* 0x000fe400078e021d */
[----:B------:R-:W-:Y:S02]  /*5170*/  @!P0 IMAD R5, R8, R26, R3 ;  /* 0x0000001a08058224 */ /* 0x000fe400078e0203 */
[----:B------:R-:W-:Y:S04]  /*5180*/  @!P0 IMAD.MOV.U32 R3, RZ, RZ, R0 ;  /* 0x000000ffff038224 */ /* 0x000fe800078e0000 */
[----:B------:R-:W-:Y:S02]  /*5190*/  IMAD R31, R3, R28, R31 ;  /* 0x0000001c031f7224 */ /* 0x000fe400078e021f */
[----:B------:R-:W-:Y:S07]  /*51a0*/  IMAD R29, R5, R24, R29 ;  /* 0x00000018051d7224 */ /* 0x000fee00078e021d */
.L_x_84:
[----:B-1----:R-:W-:Y:S01]  /*51b0*/  @!P1 ISETP.NE.AND P0, PT, R10, 0x1, PT ;  /* 0x000000010a00980c */ /* 0x002fe20003f05270 */
[----:B------:R-:W-:Y:S01]  /*51c0*/  @!P1 IMAD.HI.U32 R0, R31, R12, RZ ;  /* 0x0000000c1f009227 */ /* 0x000fe200078e00ff */
[----:B------:R-:W-:Y:S01]  /*51d0*/  @!P1 ISETP.NE.AND P2, PT, R9, 0x1, PT ;  /* 0x000000010900980c */ /* 0x000fe20003f45270 */
[----:B------:R-:W-:Y:S01]  /*51e0*/  ULOP3.LUT UP0, URZ, UR52, 0x3f0, URZ, 0xc0, !UPT ;  /* 0x000003f034ff7892 */ /* 0x000fe2000f80c0ff */
[----:B------:R-:W-:Y:S01]  /*51f0*/  R2UR UR42, R21 ;  /* 0x00000000152a72ca */ /* 0x000fe200000e0000 */
[----:B------:R-:W-:Y:S01]  /*5200*/  @!P1 IMAD.HI.U32 R3, R29, R11, RZ ;  /* 0x0000000b1d039227 */ /* 0x000fe200078e00ff */
[----:B------:R-:W-:Y:S02]  /*5210*/  @!P1 SHF.R.U32.HI R0, RZ, R13, R0 ;  /* 0x0000000dff009219 */ /* 0x000fe40000011600 */
[----:B------:R-:W-:Y:S01]  /*5220*/  R2UR UR41, R20 ;  /* 0x00000000142972ca */ /* 0x000fe200000e0000 */
[----:B------:R-:W-:Y:S01]  /*5230*/  VIADD R82, R82, 0x1 ;  /* 0x0000000152527836 */ /* 0x000fe20000000000 */
[----:B------:R-:W-:Y:S02]  /*5240*/  @!P1 SHF.R.U32.HI R2, RZ, R14, R3 ;  /* 0x0000000eff029219 */ /* 0x000fe40000011603 */
[----:B------:R-:W-:Y:S02]  /*5250*/  @!P1 SEL R3, R31, R0, !P2 ;  /* 0x000000001f039207 */ /* 0x000fe40005000000 */
[----:B------:R-:W-:Y:S02]  /*5260*/  @!P1 SEL R2, R29, R2, !P0 ;  /* 0x000000021d029207 */ /* 0x000fe40004000000 */
[----:B------:R-:W-:Y:S01]  /*5270*/  @P4 SHF.R.U32.HI R74, RZ, 0x10, R17 ;  /* 0x00000010ff4a4819 */ /* 0x000fe20000011611 */
[----:B------:R-:W-:Y:S02]  /*5280*/  USHF.L.U32 UR42, UR42, 0x6, URZ ;  /* 0x000000062a2a7899 */ /* 0x000fe400080006ff */
[----:B------:R-:W-:Y:S02]  /*5290*/  @!P1 IMAD.IADD R0, R2, 0x1, -R3 ;  /* 0x0000000102009824 */ /* 0x000fe400078e0a03 */
[----:B------:R-:W-:Y:S01]  /*52a0*/  @!P1 IMAD.IADD R2, R3, 0x1, -R2 ;  /* 0x0000000103029824 */ /* 0x000fe200078e0a02 */
[----:B------:R-:W-:Y:S01]  /*52b0*/  USHF.L.U32 UR41, UR41, 0x6, URZ ;  /* 0x0000000629297899 */ /* 0x000fe200080006ff */
[----:B------:R-:W-:Y:S02]  /*52c0*/  @!P1 IMAD R31, R0, R9, R31 ;  /* 0x00000009001f9224 */ /* 0x000fe400078e021f */
[----:B------:R-:W-:Y:S01]  /*52d0*/  @!P1 IMAD R29, R2, R10, R29 ;  /* 0x0000000a021d9224 */ /* 0x000fe200078e021d */
[----:B------:R-:W-:Y:S08]  /*52e0*/  BRA.U !UP0, `(.L_x_85) ;  /* 0x00000001087c7547 */ /* 0x000ff0000b800000 */
[----:B------:R-:W1:Y:S01]  /*52f0*/  LDCU.64 UR8, c[0x4][0x80] ;  /* 0x01001000ff0877ac */ /* 0x000e620008000a00 */
[----:B------:R-:W-:Y:S01]  /*5300*/  MOV R2, 0x0 ;  /* 0x0000000000027802 */ /* 0x000fe20000000f00 */
[----:B------:R-:W-:Y:S02]  /*5310*/  HFMA2 R12, -RZ, RZ, 0, 5.9604644775390625e-08 ;  /* 0x00000001ff0c7431 */ /* 0x000fe400000001ff */
[----:B------:R-:W-:Y:S01]  /*5320*/  IMAD.MOV.U32 R8, RZ, RZ, 0x70 ;  /* 0x00000070ff087424 */ /* 0x000fe200078e00ff */
[----:B------:R2:W3:Y:S01]  /*5330*/  LDC.64 R14, c[0x4][R2] ;  /* 0x01000000020e7b82 */ /* 0x0004e20000000a00 */
[----:B------:R-:W4:Y:S01]  /*5340*/  LDCU.64 UR6, c[0x4][0x88] ;  /* 0x01001100ff0677ac */ /* 0x000f220008000a00 */
[----:B------:R-:W-:Y:S01]  /*5350*/  IMAD.MOV.U32 R13, RZ, RZ, RZ ;  /* 0x000000ffff0d7224 */ /* 0x000fe200078e00ff */
[----:B------:R-:W2:Y:S01]  /*5360*/  LDCU.64 UR4, c[0x4][0x8] ;  /* 0x01000100ff0477ac */ /* 0x000ea20008000a00 */
[----:B-1----:R-:W-:Y:S01]  /*5370*/  MOV R5, UR9 ;  /* 0x0000000900057c02 */ /* 0x002fe20008000f00 */
[----:B------:R-:W-:Y:S01]  /*5380*/  IMAD.U32 R4, RZ, RZ, UR8 ;  /* 0x00000008ff047e24 */ /* 0x000fe2000f8e00ff */
[----:B----4-:R-:W-:Y:S01]  /*5390*/  MOV R7, UR7 ;  /* 0x0000000700077c02 */ /* 0x010fe20008000f00 */
[----:B------:R-:W-:Y:S01]  /*53a0*/  IMAD.U32 R6, RZ, RZ, UR6 ;  /* 0x00000006ff067e24 */ /* 0x000fe2000f8e00ff */
[----:B--2---:R-:W-:Y:S01]  /*53b0*/  MOV R11, UR5 ;  /* 0x00000005000b7c02 */ /* 0x004fe20008000f00 */
[----:B------:R-:W-:Y:S02]  /*53c0*/  IMAD.U32 R10, RZ, RZ, UR4 ;  /* 0x00000004ff0a7e24 */ /* 0x000fe4000f8e00ff */
[----:B------:R-:W-:Y:S07]  /*53d0*/  LEPC R20, `(.L_x_86) ;  /* 0x000000001014794e */ /* 0x000fee0000000000 */
[----:B---3-5:R-:W-:Y:S05]  /*53e0*/  CALL.ABS.NOINC R14 ;  /* 0x000000000e007343 */ /* 0x028fea0003c00000 */
.L_x_86:
[----:B------:R-:W1:Y:S01]  /*53f0*/  LDCU.64 UR8, c[0x4][0x80] ;  /* 0x01001000ff0877ac */ /* 0x000e620008000a00 */
[----:B------:R-:W2:Y:S01]  /*5400*/  LDC.64 R2, c[0x4][R2] ;  /* 0x0100000002027b82 */ /* 0x000ea20000000a00 */
[----:B------:R-:W-:Y:S02]  /*5410*/  HFMA2 R12, -RZ, RZ, 0, 5.9604644775390625e-08 ;  /* 0x00000001ff0c7431 */ /* 0x000fe400000001ff */
[----:B------:R-:W-:Y:S02]  /*5420*/  IMAD.MOV.U32 R8, RZ, RZ, 0x70 ;  /* 0x00000070ff087424 */ /* 0x000fe400078e00ff */
[----:B------:R-:W-:Y:S01]  /*5430*/  IMAD.MOV.U32 R13, RZ, RZ, RZ ;  /* 0x000000ffff0d7224 */ /* 0x000fe200078e00ff */
[----:B------:R-:W3:Y:S01]  /*5440*/  LDCU.64 UR6, c[0x4][0x88] ;  /* 0x01001100ff0677ac */ /* 0x000ee20008000a00 */
[----:B------:R-:W4:Y:S01]  /*5450*/  LDCU.64 UR4, c[0x4][0x8] ;  /* 0x01000100ff0477ac */ /* 0x000f220008000a00 */
[----:B-1----:R-:W-:Y:S02]  /*5460*/  MOV R4, UR8 ;  /* 0x0000000800047c02 */ /* 0x002fe40008000f00 */
[----:B------:R-:W-:Y:S02]  /*5470*/  MOV R5, UR9 ;  /* 0x0000000900057c02 */ /* 0x000fe40008000f00 */
[----:B---3--:R-:W-:Y:S01]  /*5480*/  MOV R7, UR7 ;  /* 0x0000000700077c02 */ /* 0x008fe20008000f00 */
[----:B------:R-:W-:Y:S01]  /*5490*/  IMAD.U32 R6, RZ, RZ, UR6 ;  /* 0x00000006ff067e24 */ /* 0x000fe2000f8e00ff */
[----:B----4-:R-:W-:Y:S01]  /*54a0*/  MOV R11, UR5 ;  /* 0x00000005000b7c02 */ /* 0x010fe20008000f00 */
[----:B------:R-:W-:Y:S02]  /*54b0*/  IMAD.U32 R10, RZ, RZ, UR4 ;  /* 0x00000004ff0a7e24 */ /* 0x000fe4000f8e00ff */
[----:B------:R-:W-:Y:S07]  /*54c0*/  LEPC R20, `(.L_x_85) ;  /* 0x000000001014794e */ /* 0x000fee0000000000 */
[----:B--2---:R-:W-:Y:S05]  /*54d0*/  CALL.ABS.NOINC R2 ;  /* 0x0000000002007343 */ /* 0x004fea0003c00000 */
.L_x_85:
[----:B------:R-:W-:Y:S01]  /*54e0*/  ISETP.NE.U32.AND P4, PT, R62, RZ, PT ;  /* 0x000000ff3e00720c */ /* 0x000fe20003f85070 */
[----:B------:R-:W-:Y:S01]  /*54f0*/  UISETP.NE.AND UP2, UPT, UR53, URZ, UPT ;  /* 0x000000ff3500728c */ /* 0x000fe2000bf45270 */
[----:B------:R-:W-:Y:S01]  /*5500*/  ISETP.NE.U32.AND P2, PT, RZ, UR38, PT ;  /* 0x00000026ff007c0c */ /* 0x000fe2000bf45070 */
[----:B------:R-:W-:Y:S01]  /*5510*/  UISETP.NE.U32.AND UP1, UPT, UR44, URZ, UPT ;  /* 0x000000ff2c00728c */ /* 0x000fe2000bf25070 */
[----:B------:R-:W-:Y:S01]  /*5520*/  ISETP.NE.AND.EX P4, PT, R63, RZ, PT, P4 ;  /* 0x000000ff3f00720c */ /* 0x000fe20003f85340 */
[----:B------:R-:W-:Y:S01]  /*5530*/  UPLOP3.LUT UP0, UPT, UPT, UPT, UPT, 0x40, 0x4 ;  /* 0x000000000004789c */ /* 0x000fe20003f0e870 */
[----:B------:R-:W-:Y:S01]  /*5540*/  ISETP.NE.AND.EX P2, PT, RZ, UR39, PT, P2 ;  /* 0x00000027ff007c0c */ /* 0x000fe2000bf45320 */
[----:B------:R-:W-:Y:S01]  /*5550*/  UISETP.NE.AND.EX UP1, UPT, UR45, URZ, UPT, UP1 ;  /* 0x000000ff2d00728c */ /* 0x000fe2000bf25310 */
[----:B------:R-:W-:Y:S04]  /*5560*/  PLOP3.LUT P1, PT, PT, PT, UP2, 0x80, 0x8 ;  /* 0x000000000008781c */ /* 0x000fe80003f2f028 */
[----:B------:R-:W-:Y:S06]  /*5570*/  @UP2 UPLOP3.LUT UP0, UPT, UPT, UPT, UP1, 0x80, 0x8 ;  /* 0x000000000008289c */ /* 0x000fec0003f0f010 */
[----:B------:R-:W-:Y:S01]  /*5580*/  PLOP3.LUT P0, PT, PT, PT, UP0, 0x80, 0x8 ;  /* 0x000000000008781c */ /* 0x000fe20003f0f008 */
[----:B------:R-:W-:Y:S01]  /*5590*/  @!UPT UIADD3 URZ, UPT, UPT, URZ, URZ, URZ ;  /* 0x000000fffffff290 */ /* 0x000fe2000fffe0ff */
[----:B------:R-:W-:Y:S11]  /*55a0*/  BRA.U !UP1, `(.L_x_87) ;  /* 0x0000000109387547 */ /* 0x000ff6000b800000 */
[----:B------:R-:W-:Y:S01]  /*55b0*/  UISETP.NE.U32.AND UP0, UPT, UR38, URZ, UPT ;  /* 0x000000ff2600728c */ /* 0x000fe2000bf05070 */
[----:B------:R-:W-:Y:S02]  /*55c0*/  HFMA2 R0, -RZ, RZ, 0, 5.9604644775390625e-08 ;  /* 0x00000001ff007431 */ /* 0x000fe400000001ff */
[----:B------:R-:W-:Y:S01]  /*55d0*/  IMAD.MOV.U32 R67, RZ, RZ, 0x1 ;  /* 0x00000001ff437424 */ /* 0x000fe200078e00ff */
[----:B------:R-:W-:Y:S06]  /*55e0*/  UISETP.NE.AND.EX UP0, UPT, UR39, URZ, UPT, UP0 ;  /* 0x000000ff2700728c */ /* 0x000fec000bf05300 */
[----:B------:R-:W-:Y:S05]  /*55f0*/  PLOP3.LUT P3, PT, PT, PT, UP0, 0x80, 0x8 ;  /* 0x000000000008781c */ /* 0x000fea0003f6f008 */
[----:B------:R-:W1:Y:S01]  /*5600*/  @UP0 LDCU.64 UR6, c[0x0][0x888] ;  /* 0x00011100ff0607ac */ /* 0x000e620008000a00 */
[----:B------:R-:W-:Y:S07]  /*5610*/  @UP0 UIMAD UR4, UR36, UR44, URZ ;  /* 0x0000002c240402a4 */ /* 0x000fee000f8e02ff */
[----:B------:R-:W-:Y:S01]  /*5620*/  @!P3 PRMT R67, R0, 0x7610, R67 ;  /* 0x000076100043b816 */ /* 0x000fe20000000043 */
[----:B-1----:R-:W-:Y:S03]  /*5630*/  @UP0 UIMAD.WIDE UR6, UR4, 0x4, UR6 ;  /* 0x00000004040608a5 */ /* 0x002fe6000f8e0206 */
[----:B------:R-:W1:Y:S03]  /*5640*/  @!UP0 LDCU UR4, c[0x0][0x880] ;  /* 0x00011000ff0487ac */ /* 0x000e660008000800 */
[----:B------:R-:W-:Y:S01]  /*5650*/  IMAD.U32 R2, RZ, RZ, UR6 ;  /* 0x00000006ff027e24 */ /* 0x000fe2000f8e00ff */
[----:B------:R-:W-:Y:S05]  /*5660*/  MOV R3, UR7 ;  /* 0x0000000700037c02 */ /* 0x000fea0008000f00 */
[----:B-----5:R2:W5:Y:S02]  /*5670*/  @P3 LDG.E R35, desc[UR46][R2.64] ;  /* 0x0000002e02233981 */ /* 0x020564000c1e1900 */
[----:B-12---:R-:W-:Y:S02]  /*5680*/  @!P3 IMAD.U32 R35, RZ, RZ, UR4 ;  /* 0x00000004ff23be24 */ /* 0x006fe4000f8e00ff */
.L_x_87:
[----:B------:R-:W-:Y:S05]  /*5690*/  @!P4 BRA `(.L_x_88) ;  /* 0x000000000020c947 */ /* 0x000fea0003800000 */
[----:B------:R-:W-:Y:S04]  /*56a0*/  ISETP.NE.U32.AND P3, PT, R60, RZ, PT ;  /* 0x000000ff3c00720c */ /* 0x000fe80003f65070 */
[----:B------:R-:W-:Y:S11]  /*56b0*/  ISETP.NE.AND.EX P3, PT, R61, RZ, PT, P3 ;  /* 0x000000ff3d00720c */ /* 0x000ff60003f65330 */
[----:B------:R-:W-:Y:S02]  /*56c0*/  @!UPT UIADD3 URZ, UPT, UPT, URZ, URZ, URZ ;  /* 0x000000fffffff290 */ /* 0x000fe4000fffe0ff */
[----:B------:R-:W1:Y:S01]  /*56d0*/  @P3 LDC.64 R2, c[0x0][0x8a8] ;  /* 0x00022a00ff023b82 */ /* 0x000e620000000a00 */
[----:B------:R-:W-:Y:S04]  /*56e0*/  @P3 IMAD R0, R62, UR36, RZ ;  /* 0x000000243e003c24 */ /* 0x000fe8000f8e02ff */
[----:B-1----:R-:W-:Y:S05]  /*56f0*/  @P3 IMAD.WIDE R2, R0, 0x4, R2 ;  /* 0x0000000400023825 */ /* 0x002fea00078e0202 */
[----:B-----5:R1:W5:Y:S02]  /*5700*/  @P3 LDG.E R33, desc[UR46][R2.64] ;  /* 0x0000002e02213981 */ /* 0x020364000c1e1900 */
[----:B-1----:R-:W2:Y:S02]  /*5710*/  @!P3 LDC R33, c[0x0][0x8a0] ;  /* 0x00022800ff21bb82 */ /* 0x002ea40000000800 */
.L_x_88:
[----:B-----5:R-:W-:Y:S01]  /*5720*/  FSETP.NEU.AND P3, PT, R35, RZ, PT ;  /* 0x000000ff2300720b */ /* 0x020fe20003f6d000 */
[----:B------:R-:W-:Y:S01]  /*5730*/  ULOP3.LUT UR4, UR51, 0x1, URZ, 0x3c, !UPT ;  /* 0x0000000133047892 */ /* 0x000fe2000f8e3cff */
[----:B------:R-:W-:Y:S01]  /*5740*/  SEL R9, RZ, 0xffffffff, P2 ;  /* 0xffffffffff097807 */ /* 0x000fe20001000000 */
[----:B------:R-:W-:Y:S01]  /*5750*/  BSSY B1, `(.L_x_89) ;  /* 0x000004d000017945 */ /* 0x000fe20003800000 */
[----:B------:R-:W-:Y:S01]  /*5760*/  @P1 LOP3.LUT P2, RZ, R67, 0xff, RZ, 0xc0, !PT ;  /* 0x000000ff43ff1812 */ /* 0x000fe2000784c0ff */
[----:B------:R-:W-:Y:S01]  /*5770*/  IMAD.MOV.U32 R87, RZ, RZ, 0x1 ;  /* 0x00000001ff577424 */ /* 0x000fe200078e00ff */
[----:B------:R-:W-:Y:S01]  /*5780*/  @P1 SEL R2, RZ, 0xffffffff, P3 ;  /* 0xffffffffff021807 */ /* 0x000fe20001800000 */
[----:B------:R-:W-:Y:S01]  /*5790*/  IMAD.U32 R42, RZ, RZ, UR4 ;  /* 0x00000004ff2a7e24 */ /* 0x000fe2000f8e00ff */
[----:B------:R-:W-:Y:S01]  /*57a0*/  LEA R84, R30, UR48, 0x3 ;  /* 0x000000301e547c11 */ /* 0x000fe2000f8e18ff */
[----:B------:R-:W-:Y:S01]  /*57b0*/  IMAD.U32 R43, RZ, RZ, UR56 ;  /* 0x00000038ff2b7e24 */ /* 0x000fe2000f8e00ff */
[----:B------:R-:W-:Y:S02]  /*57c0*/  @P0 SEL R2, R9, R2, !P2 ;  /* 0x0000000209020207 */ /* 0x000fe40005000000 */
[----:B------:R-:W-:Y:S02]  /*57d0*/  CS2R R46, SRZ ;  /* 0x00000000002e7805 */ /* 0x000fe4000001ff00 */
[----:B------:R-:W-:Y:S02]  /*57e0*/  SHF.L.U32 R7, R76, 0x1f, RZ ;  /* 0x0000001f4c077819 */ /* 0x000fe400000006ff */
[----:B------:R-:W-:Y:S02]  /*57f0*/  CS2R R44, SRZ ;  /* 0x00000000002c7805 */ /* 0x000fe4000001ff00 */
[----:B------:R-:W-:Y:S02]  /*5800*/  @P1 LOP3.LUT R2, R2, 0x1, RZ, 0xc0, !PT ;  /* 0x0000000102021812 */ /* 0x000fe400078ec0ff */
[----:B------:R-:W-:Y:S02]  /*5810*/  CS2R R50, SRZ ;  /* 0x0000000000327805 */ /* 0x000fe4000001ff00 */
[----:B------:R-:W-:Y:S02]  /*5820*/  PLOP3.LUT P2, PT, PT, PT, UP1, 0x80, 0x8 ;  /* 0x000000000008781c */ /* 0x000fe40003f4f018 */
[----:B------:R-:W-:Y:S02]  /*5830*/  CS2R R48, SRZ ;  /* 0x0000000000307805 */ /* 0x000fe4000001ff00 */
[----:B------:R-:W-:Y:S01]  /*5840*/  ISETP.NE.U32.OR P5, PT, R2, 0x1, !P1 ;  /* 0x000000010200780c */ /* 0x000fe20004fa5470 */
[----:B------:R-:W-:Y:S01]  /*5850*/  IMAD.U32 R2, RZ, RZ, UR56 ;  /* 0x00000038ff027e24 */ /* 0x000fe2000f8e00ff */
[----:B------:R-:W-:Y:S02]  /*5860*/  LEA.HI R5, R30, R30, RZ, 0x1 ;  /* 0x0000001e1e057211 */ /* 0x000fe400078f08ff */
[----:B------:R-:W-:Y:S02]  /*5870*/  CS2R R54, SRZ ;  /* 0x0000000000367805 */ /* 0x000fe4000001ff00 */
[----:B------:R-:W-:Y:S02]  /*5880*/  LOP3.LUT P4, R81, R67, 0xff, RZ, 0xc0, !PT ;  /* 0x000000ff43517812 */ /* 0x000fe4000788c0ff */
[----:B------:R-:W-:Y:S02]  /*5890*/  CS2R R52, SRZ ;  /* 0x0000000000347805 */ /* 0x000fe4000001ff00 */
[----:B------:R-:W-:Y:S01]  /*58a0*/  LEA R0, R2, UR48, 0x3 ;  /* 0x0000003002007c11 */ /* 0x000fe2000f8e18ff */
[C---:B------:R-:W-:Y:S01]  /*58b0*/  IMAD.SHL.U32 R3, R5.reuse, 0x20, RZ ;  /* 0x0000002005037824 */ /* 0x040fe200078e00ff */
[----:B------:R-:W-:Y:S02]  /*58c0*/  SEL R2, RZ, 0xffffffff, P3 ;  /* 0xffffffffff027807 */ /* 0x000fe40001800000 */
[----:B------:R-:W-:Y:S02]  /*58d0*/  CS2R R58, SRZ ;  /* 0x00000000003a7805 */ /* 0x000fe4000001ff00 */
[----:B------:R-:W-:Y:S02]  /*58e0*/  LOP3.LUT R5, R5, 0xffe, RZ, 0xc0, !PT ;  /* 0x00000ffe05057812 */ /* 0x000fe400078ec0ff */
[----:B------:R-:W-:Y:S02]  /*58f0*/  CS2R R56, SRZ ;  /* 0x0000000000387805 */ /* 0x000fe4000001ff00 */
[----:B------:R-:W-:Y:S02]  /*5900*/  @P2 SEL R2, R9, R2, !P4 ;  /* 0x0000000209022207 */ /* 0x000fe40006000000 */
[----:B------:R-:W-:Y:S01]  /*5910*/  @P5 SHF.L.U32 R11, R42, 0x1f, RZ ;  /* 0x0000001f2a0b5819 */ /* 0x000fe200000006ff */
[----:B------:R-:W-:Y:S01]  /*5920*/  IMAD.IADD R34, R30, 0x1, -R5 ;  /* 0x000000011e227824 */ /* 0x000fe200078e0a05 */
[----:B------:R-:W-:Y:S02]  /*5930*/  LOP3.LUT R3, R3, 0xffffffc0, RZ, 0xc0, !PT ;  /* 0xffffffc003037812 */ /* 0x000fe400078ec0ff */
[----:B------:R-:W1:Y:S01]  /*5940*/  @P5 SYNCS.PHASECHK.TRANS64.TRYWAIT P1, [R0+URZ+0x70], R11 ;  /* 0x0000700b000055a7 */ /* 0x000e6200080211ff */
[----:B------:R-:W-:Y:S02]  /*5950*/  LOP3.LUT R2, R2, 0x1, RZ, 0xc0, !PT ;  /* 0x0000000102027812 */ /* 0x000fe400078ec0ff */
[----:B------:R-:W-:Y:S01]  /*5960*/  IMAD.IADD R3, R32, 0x1, R3 ;  /* 0x0000000120037824 */ /* 0x000fe200078e0203 */
[----:B------:R-:W-:Y:S02]  /*5970*/  P2R R83, PR, RZ, 0x20 ;  /* 0x00000020ff537803 */ /* 0x000fe40000000000 */
[----:B------:R-:W-:Y:S01]  /*5980*/  ISETP.NE.U32.AND P2, PT, R2, 0x1, PT ;  /* 0x000000010200780c */ /* 0x000fe20003f45070 */
[----:B------:R-:W-:Y:S03]  /*5990*/  IMAD R34, R34, 0x100000, R3 ;  /* 0x0010000022227824 */ /* 0x000fe600078e0203 */
[----:B------:R-:W-:Y:S01]  /*59a0*/  P2R R88, PR, RZ, 0x4 ;  /* 0x00000004ff587803 */ /* 0x000fe20000000000 */
[----:B------:R3:W4:Y:S01]  /*59b0*/  SYNCS.PHASECHK.TRANS64.TRYWAIT P0, [R84+URZ+0xd0], R7 ;  /* 0x0000d007540075a7 */ /* 0x00072200080011ff */
[----:B-1----:R-:W-:Y:S01]  /*59c0*/  @P5 SEL R87, RZ, 0x1, !P1 ;  /* 0x00000001ff575807 */ /* 0x002fe20004800000 */
[----:B---3--:R-:W-:Y:S06]  /*59d0*/  @!P5 BRA `(.L_x_90) ;  /* 0x000000000090d947 */ /* 0x008fec0003800000 */
[----:B------:R-:W-:Y:S01]  /*59e0*/  HFMA2 R55, -RZ, RZ, 0, 0 ;  /* 0x00000000ff377431 */ /* 0x000fe200000001ff */
[----:B------:R-:W-:Y:S01]  /*59f0*/  ISETP.NE.AND P1, PT, R87, RZ, PT ;  /* 0x000000ff5700720c */ /* 0x000fe20003f25270 */
[----:B------:R-:W-:Y:S01]  /*5a00*/  IMAD.U32 R3, RZ, RZ, UR56 ;  /* 0x00000038ff037e24 */ /* 0x000fe2000f8e00ff */
[----:B------:R-:W-:Y:S11]  /*5a10*/  BSSY B0, `(.L_x_91) ;  /* 0x0000005000007945 */ /* 0x000ff60003800000 */
[----:B------:R-:W-:Y:S05]  /*5a20*/  @P1 BRA `(.L_x_92) ;  /* 0x00000000000c1947 */ /* 0x000fea0003800000 */
[----:B------:R-:W-:Y:S04]  /*5a30*/  SHF.L.U32 R5, R42, 0x1f, RZ ;  /* 0x0000001f2a057819 */ /* 0x000fe800000006ff */
[----:B------:R-:W1:Y:S02]  /*5a40*/  SYNCS.PHASECHK.TRANS64.TRYWAIT P1, [R0+URZ+0x70], R5 ;  /* 0x00007005000075a7 */ /* 0x000e6400080211ff */
[----:B-1----:R-:W-:Y:S05]  /*5a50*/  @!P1 BRA `(.L_x_93) ;  /* 0x0000002000809947 */ /* 0x002fea0003800000 */
.L_x_92:
[----:B------:R-:W-:Y:S05]  /*5a60*/  BSYNC B0 ;  /* 0x0000000000007941 */ /* 0x000fea0003800000 */
.L_x_91:
[----:B------:R-:W-:Y:S01]  /*5a70*/  ISETP.NE.AND P1, PT, R88, RZ, PT ;  /* 0x000000ff5800720c */ /* 0x000fe20003f25270 */
[----:B------:R-:W-:Y:S01]  /*5a80*/  IMAD.MOV.U32 R54, RZ, RZ, RZ ;  /* 0x000000ffff367224 */ /* 0x000fe200078e00ff */
[----:B------:R-:W-:Y:S02]  /*5a90*/  CS2R R52, SRZ ;  /* 0x0000000000347805 */ /* 0x000fe4000001ff00 */
[----:B------:R-:W-:Y:S02]  /*5aa0*/  CS2R R58, SRZ ;  /* 0x00000000003a7805 */ /* 0x000fe4000001ff00 */
[----:B------:R-:W-:Y:S02]  /*5ab0*/  CS2R R56, SRZ ;  /* 0x0000000000387805 */ /* 0x000fe4000001ff00 */
[----:B------:R-:W-:Y:S02]  /*5ac0*/  CS2R R50, SRZ ;  /* 0x0000000000327805 */ /* 0x000fe4000001ff00 */
[----:B------:R-:W-:Y:S02]  /*5ad0*/  CS2R R48, SRZ ;  /* 0x0000000000307805 */ /* 0x000fe4000001ff00 */
[----:B------:R-:W-:Y:S02]  /*5ae0*/  CS2R R46, SRZ ;  /* 0x00000000002e7805 */ /* 0x000fe4000001ff00 */
[----:B------:R-:W-:Y:S01]  /*5af0*/  CS2R R44, SRZ ;  /* 0x00000000002c7805 */ /* 0x000fe2000001ff00 */
[----:B------:R-:W-:Y:S01]  /*5b00*/  @P1 IMAD R4, R3, 0x800, R72 ;  /* 0x0000080003041824 */ /* 0x000fe200078e0248 */
[----:B------:R-:W-:Y:S05]  /*5b10*/  @P1 WARPSYNC.ALL ;  /* 0x0000000000001948 */ /* 0x000fea0003800000 */
[----:B------:R-:W-:Y:S01]  /*5b20*/  @P1 LEA R4, R4, UR48, 0x2 ;  /* 0x0000003004041c11 */ /* 0x000fe2000f8e10ff */
[----:B------:R-:W-:Y:S04]  /*5b30*/  UIADD3 UR5, UPT, UPT, UR56, 0x1, URZ ;  /* 0x0000000138057890 */ /* 0x000fe8000fffe0ff */
[----:B------:R3:W2:Y:S01]  /*5b40*/  @P1 LDSM.16.M88.4 R56, [R4+0x400] ;  /* 0x000400000438183b */ /* 0x0006a20000000200 */
[----:B-1----:R-:W-:Y:S01]  /*5b50*/  @P1 VIADD R0, R4, 0x400 ;  /* 0x0000040004001836 */ /* 0x002fe20000000000 */
[----:B------:R-:W-:Y:S01]  /*5b60*/  UISETP.NE.AND UP0, UPT, UR5, 0x3, UPT ;  /* 0x000000030500788c */ /* 0x000fe2000bf05270 */
[C---:B------:R-:W-:Y:S02]  /*5b70*/  @P1 IMAD R2, R78.reuse, 0x4, R4 ;  /* 0x000000044e021824 */ /* 0x040fe400078e0204 */
[C---:B------:R-:W-:Y:S01]  /*5b80*/  @P1 IMAD R5, R77.reuse, 0x4, R0 ;  /* 0x000000044d051824 */ /* 0x040fe200078e0200 */
[----:B------:R-:W-:Y:S01]  /*5b90*/  USEL UR4, URZ, 0x1, UP0 ;  /* 0x00000001ff047887 */ /* 0x000fe20008000000 */
[----:B------:R-:W-:Y:S01]  /*5ba0*/  @P1 IMAD R0, R77, 0x4, R4 ;  /* 0x000000044d001824 */ /* 0x000fe200078e0204 */
[----:B------:R3:W1:Y:S01]  /*5bb0*/  @P1 LDSM.16.M88.4 R52, [R2+0x400] ;  /* 0x000400000234183b */ /* 0x0006620000000200 */
[----:B------:R-:W-:Y:S01]  /*5bc0*/  @P1 IMAD R3, R78, 0x4, R5 ;  /* 0x000000044e031824 */ /* 0x000fe200078e0205 */
[----:B------:R-:W-:Y:S02]  /*5bd0*/  USEL UR5, UR5, URZ, UP0 ;  /* 0x000000ff05057287 */ /* 0x000fe40008000000 */
[----:B------:R3:W1:Y:S01]  /*5be0*/  @P1 LDSM.16.M88.4 R48, [R0+0x400] ;  /* 0x000400000030183b */ /* 0x0006620000000200 */
[----:B------:R-:W-:Y:S03]  /*5bf0*/  LOP3.LUT R42, R42, UR4, RZ, 0x3c, !PT ;  /* 0x000000042a2a7c12 */ /* 0x000fe6000f8e3cff */
[----:B------:R3:W1:Y:S01]  /*5c00*/  @P1 LDSM.16.M88.4 R44, [R3] ;  /* 0x00000000032c183b */ /* 0x0006620000000200 */
[----:B------:R-:W-:Y:S03]  /*5c10*/  IMAD.U32 R43, RZ, RZ, UR5 ;  /* 0x00000005ff2b7e24 */ /* 0x000fe6000f8e00ff */
.L_x_90:
[----:B------:R-:W-:Y:S05]  /*5c20*/  BSYNC B1 ;  /* 0x0000000000017941 */ /* 0x000fea0003800000 */
.L_x_89:
[----:B---3--:R-:W-:Y:S04]  /*5c30*/  SHF.R.U32.HI R0, RZ, 0x15, R34 ;  /* 0x00000015ff007819 */ /* 0x008fe80000011622 */
[----:B------:R-:W-:Y:S01]  /*5c40*/  LOP3.LUT P1, RZ, R0, 0x3, R73, 0x48, !PT ;  /* 0x0000000300ff7812 */ /* 0x000fe20007824849 */
[----:B------:R-:W-:Y:S01]  /*5c50*/  @!UPT UIADD3 URZ, UPT, UPT, URZ, URZ, URZ ;  /* 0x000000fffffff290 */ /* 0x000fe2000fffe0ff */
[----:B----4-:R-:W-:Y:S11]  /*5c60*/  @P0 BRA `(.L_x_94) ;  /* 0x0000000000080947 */ /* 0x010ff60003800000 */
[----:B------:R-:W3:Y:S02]  /*5c70*/  SYNCS.PHASECHK.TRANS64.TRYWAIT P0, [R84+URZ+0xd0], R7 ;  /* 0x0000d007540075a7 */ /* 0x000ee400080011ff */
[----:B---3--:R-:W-:Y:S05]  /*5c80*/  @!P0 BRA `(.L_x_95) ;  /* 0x0000002000088947 */ /* 0x008fea0003800000 */
.L_x_94:
[----:B------:R-:W-:Y:S05]  /*5c90*/  @!P1 BRA `(.L_x_96) ;  /* 0x0000000000409947 */ /* 0x000fea0003800000 */
[----:B------:R-:W4:Y:S01]  /*5ca0*/  LDCU.64 UR8, c[0x4][0x70] ;  /* 0x01000e00ff0877ac */ /* 0x000f220008000a00 */
[----:B------:R-:W-:Y:S01]  /*5cb0*/  MOV R3, 0x0 ;  /* 0x0000000000037802 */ /* 0x000fe20000000f00 */
[----:B------:R-:W-:Y:S02]  /*5cc0*/  HFMA2 R12, -RZ, RZ, 0, 5.9604644775390625e-08 ;  /* 0x00000001ff0c7431 */ /* 0x000fe400000001ff */
[----:B------:R-:W-:Y:S02]  /*5cd0*/  IMAD.MOV.U32 R8, RZ, RZ, 0x192 ;  /* 0x00000192ff087424 */ /* 0x000fe400078e00ff */
[----:B------:R-:W-:Y:S01]  /*5ce0*/  IMAD.MOV.U32 R13, RZ, RZ, RZ ;  /* 0x000000ffff0d7224 */ /* 0x000fe200078e00ff */
[----:B------:R-:W3:Y:S01]  /*5cf0*/  LDCU.64 UR6, c[0x4][0x78] ;  /* 0x01000f00ff0677ac */ /* 0x000ee20008000a00 */
[----:B------:R-:W1:Y:S01]  /*5d00*/  LDC.64 R2, c[0x4][R3] ;  /* 0x0100000003027b82 */ /* 0x000e620000000a00 */
[----:B------:R-:W5:Y:S01]  /*5d10*/  LDCU.64 UR4, c[0x4][0x10] ;  /* 0x01000200ff0477ac */ /* 0x000f620008000a00 */
[----:B----4-:R-:W-:Y:S01]  /*5d20*/  MOV R5, UR9 ;  /* 0x0000000900057c02 */ /* 0x010fe20008000f00 */
[----:B------:R-:W-:Y:S01]  /*5d30*/  IMAD.U32 R4, RZ, RZ, UR8 ;  /* 0x00000008ff047e24 */ /* 0x000fe2000f8e00ff */
[----:B---3--:R-:W-:Y:S01]  /*5d40*/  MOV R7, UR7 ;  /* 0x0000000700077c02 */ /* 0x008fe20008000f00 */
[----:B------:R-:W-:Y:S01]  /*5d50*/  IMAD.U32 R6, RZ, RZ, UR6 ;  /* 0x00000006ff067e24 */ /* 0x000fe2000f8e00ff */
[----:B-----5:R-:W-:Y:S01]  /*5d60*/  MOV R11, UR5 ;  /* 0x00000005000b7c02 */ /* 0x020fe20008000f00 */
[----:B------:R-:W-:Y:S02]  /*5d70*/  IMAD.U32 R10, RZ, RZ, UR4 ;  /* 0x00000004ff0a7e24 */ /* 0x000fe4000f8e00ff */
[----:B------:R-:W-:Y:S07]  /*5d80*/  LEPC R20, `(.L_x_96) ;  /* 0x000000001014794e */ /* 0x000fee0000000000 */
[----:B-12---:R-:W-:Y:S05]  /*5d90*/  CALL.ABS.NOINC R2 ;  /* 0x0000000002007343 */ /* 0x006fea0003c00000 */
.L_x_96:
[----:B--2---:R-:W-:Y:S01]  /*5da0*/  LOP3.LUT R20, R56, 0xffffe000, RZ, 0xc0, !PT ;  /* 0xffffe00038147812 */ /* 0x004fe200078ec0ff */
[----:B------:R-:W-:Y:S05]  /*5db0*/  WARPSYNC.ALL ;  /* 0x0000000000007948 */ /* 0x000fea0003800000 */
[----:B------:R-:W-:Y:S01]  /*5dc0*/  R2UR UR4, R34 ;  /* 0x00000000220472ca */ /* 0x000fe200000e0000 */
[----:B------:R-:W-:Y:S01]  /*5dd0*/  IMAD.SHL.U32 R86, R78, 0x4, RZ ;  /* 0x000000044e567824 */ /* 0x000fe200078e00ff */
[----:B------:R-:W-:Y:S01]  /*5de0*/  LOP3.LUT R21, R57, 0xffffe000, RZ, 0xc0, !PT ;  /* 0xffffe00039157812 */ /* 0x000fe200078ec0ff */
[----:B------:R-:W-:Y:S01]  /*5df0*/  IMAD.U32 R85, RZ, RZ, UR56 ;  /* 0x00000038ff557e24 */ /* 0x000fe2000f8e00ff */
[----:B------:R-:W-:Y:S01]  /*5e00*/  LOP3.LUT R40, R58, 0xffffe000, RZ, 0xc0, !PT ;  /* 0xffffe0003a287812 */ /* 0x000fe200078ec0ff */
[----:B------:R-:W-:Y:S01]  /*5e10*/  BSSY.RECONVERGENT B0, `(.L_x_97) ;  /* 0x0000059000007945 */ /* 0x000fe20003800200 */
[----:B-1----:R-:W-:Y:S01]  /*5e20*/  LOP3.LUT R41, R54, 0xffffe000, RZ, 0xc0, !PT ;  /* 0xffffe00036297812 */ /* 0x002fe200078ec0ff */
[----:B------:R-:W-:Y:S01]  /*5e30*/  IMAD R89, R85, 0x800, R72 ;  /* 0x0000080055597824 */ /* 0x000fe200078e0248 */
[----:B------:R-:W-:Y:S01]  /*5e40*/  ISETP.NE.AND P0, PT, R79, RZ, PT ;  /* 0x000000ff4f00720c */ /* 0x000fe20003f05270 */
[----:B------:R-:W-:Y:S03]  /*5e50*/  IMAD.SHL.U32 R85, R77, 0x4, RZ ;  /* 0x000000044d557824 */ /* 0x000fe600078e00ff */
[----:B------:R-:W-:Y:S01]  /*5e60*/  LEA R89, R89, UR48, 0x2 ;  /* 0x0000003059597c11 */ /* 0x000fe2000f8e10ff */
[----:B---3--:R-:W1:Y:S03]  /*5e70*/  LDTM.16dp128bit.x8 R4, tmem[UR4] ;  /* 0x00000004000479ee */ /* 0x008e660008180000 */
[C-C-:B------:R-:W-:Y:S02]  /*5e80*/  IADD3 R92, PT, PT, R86.reuse, 0x400, R89.reuse ;  /* 0x00000400565c7810 */ /* 0x140fe40007ffe059 */
[----:B------:R-:W-:Y:S05]  /*5e90*/  IADD3 R91, PT, PT, R85, 0x400, R89 ;  /* 0x00000400555b7810 */ /* 0x000fea0007ffe059 */
[----:B------:R-:W-:Y:S02]  /*5ea0*/  IMAD.IADD R90, R86, 0x1, R91 ;  /* 0x00000001565a7824 */ /* 0x000fe400078e025b */
[C---:B-1----:R-:W-:Y:S01]  /*5eb0*/  FMUL R0, R33.reuse, R4 ;  /* 0x0000000421007220 */ /* 0x042fe20000400000 */
[C---:B------:R-:W-:Y:S01]  /*5ec0*/  FMUL R2, R33.reuse, R5 ;  /* 0x0000000521027220 */ /* 0x040fe20000400000 */
[C---:B------:R-:W-:Y:S01]  /*5ed0*/  FMUL R3, R33.reuse, R6 ;  /* 0x0000000621037220 */ /* 0x040fe20000400000 */
[----:B------:R-:W-:Y:S01]  /*5ee0*/  FMUL R7, R33, R7 ;  /* 0x0000000721077220 */ /* 0x000fe20000400000 */
[----:B------:R-:W-:Y:S01]  /*5ef0*/  FFMA R36, R35, R20, R0 ;  /* 0x0000001423247223 */ /* 0x000fe20000000000 */
[----:B------:R-:W-:Y:S01]  /*5f00*/  LOP3.LUT R20, R59, 0xffffe000, RZ, 0xc0, !PT ;  /* 0xffffe0003b147812 */ /* 0x000fe200078ec0ff */
[C---:B------:R-:W-:Y:S01]  /*5f10*/  FFMA R37, R35.reuse, R21, R2 ;  /* 0x0000001523257223 */ /* 0x040fe20000000002 */
[----:B------:R-:W-:Y:S01]  /*5f20*/  LOP3.LUT R21, R52, 0xffffe000, RZ, 0xc0, !PT ;  /* 0xffffe00034157812 */ /* 0x000fe200078ec0ff */
[----:B------:R-:W-:Y:S01]  /*5f30*/  FFMA R38, R35, R40, R3 ;  /* 0x0000002823267223 */ /* 0x000fe20000000003 */
[----:B------:R-:W-:Y:S01]  /*5f40*/  LOP3.LUT R40, R53, 0xffffe000, RZ, 0xc0, !PT ;  /* 0xffffe00035287812 */ /* 0x000fe200078ec0ff */
[----:B------:R-:W-:Y:S01]  /*5f50*/  FMUL R4, R33, R8 ;  /* 0x0000000821047220 */ /* 0x000fe20000400000 */
[----:B------:R-:W-:Y:S01]  /*5f60*/  F2FP.TF32.F32.PACK_B R36, R36 ;  /* 0x00000024ff24723e */ /* 0x000fe200024050ff */
[----:B------:R-:W-:Y:S01]  /*5f70*/  FFMA R39, R35, R20, R7 ;  /* 0x0000001423277223 */ /* 0x000fe20000000007 */
[----:B------:R-:W-:Y:S01]  /*5f80*/  LOP3.LUT R20, R55, 0xffffe000, RZ, 0xc0, !PT ;  /* 0xffffe00037147812 */ /* 0x000fe200078ec0ff */
[C---:B------:R-:W-:Y:S01]  /*5f90*/  FMUL R5, R33.reuse, R9 ;  /* 0x0000000921057220 */ /* 0x040fe20000400000 */
[----:B------:R-:W-:Y:S01]  /*5fa0*/  F2FP.TF32.F32.PACK_B R37, R37 ;  /* 0x00000025ff25723e */ /* 0x000fe200024050ff */
[C---:B------:R-:W-:Y:S01]  /*5fb0*/  FMUL R6, R33.reuse, R10 ;  /* 0x0000000a21067220 */ /* 0x040fe20000400000 */
[----:B------:R-:W-:Y:S01]  /*5fc0*/  F2FP.TF32.F32.PACK_B R38, R38 ;  /* 0x00000026ff26723e */ /* 0x000fe200024050ff */
[----:B------:R-:W-:Y:S01]  /*5fd0*/  FMUL R11, R33, R11 ;  /* 0x0000000b210b7220 */ /* 0x000fe20000400000 */
[----:B------:R-:W-:Y:S01]  /*5fe0*/  F2FP.TF32.F32.PACK_B R39, R39 ;  /* 0x00000027ff27723e */ /* 0x000fe200024050ff */
[C---:B------:R-:W-:Y:S01]  /*5ff0*/  FFMA R4, R35.reuse, R21, R4 ;  /* 0x0000001523047223 */ /* 0x040fe20000000004 */
[----:B------:R-:W-:Y:S01]  /*6000*/  LOP3.LUT R21, R48, 0xffffe000, RZ, 0xc0, !PT ;  /* 0xffffe00030157812 */ /* 0x000fe200078ec0ff */
[----:B------:R-:W-:Y:S01]  /*6010*/  FFMA R5, R35, R40, R5 ;  /* 0x0000002823057223 */ /* 0x000fe20000000005 */
[----:B------:R-:W-:Y:S01]  /*6020*/  LOP3.LUT R40, R51, 0xffffe000, RZ, 0xc0, !PT ;  /* 0xffffe00033287812 */ /* 0x000fe200078ec0ff */
[----:B------:R-:W-:Y:S01]  /*6030*/  FFMA R6, R35, R41, R6 ;  /* 0x0000002923067223 */ /* 0x000fe20000000006 */
[----:B------:R-:W-:Y:S01]  /*6040*/  LOP3.LUT R41, R50, 0xffffe000, RZ, 0xc0, !PT ;  /* 0xffffe00032297812 */ /* 0x000fe200078ec0ff */
[----:B------:R-:W-:Y:S01]  /*6050*/  FMUL R8, R33, R12 ;  /* 0x0000000c21087220 */ /* 0x000fe20000400000 */
[----:B------:R-:W-:Y:S01]  /*6060*/  F2FP.TF32.F32.PACK_B R4, R4 ;  /* 0x00000004ff04723e */ /* 0x000fe200024050ff */
[----:B------:R-:W-:Y:S01]  /*6070*/  FFMA R7, R35, R20, R11 ;  /* 0x0000001423077223 */ /* 0x000fe2000000000b */
[----:B------:R-:W-:Y:S01]  /*6080*/  LOP3.LUT R20, R49, 0xffffe000, RZ, 0xc0, !PT ;  /* 0xffffe00031147812 */ /* 0x000fe200078ec0ff */
[----:B------:R-:W-:Y:S01]  /*6090*/  FMUL R9, R33, R13 ;  /* 0x0000000d21097220 */ /* 0x000fe20000400000 */
[----:B------:R-:W-:Y:S01]  /*60a0*/  F2FP.TF32.F32.PACK_B R5, R5 ;  /* 0x00000005ff05723e */ /* 0x000fe200024050ff */
[----:B------:R1:W-:Y:S01]  /*60b0*/  STSM.16.M88.4 [R89+0x400], R36 ;  /* 0x0004002459007844 */ /* 0x0003e20000000200 */
[----:B------:R-:W-:Y:S01]  /*60c0*/  F2FP.TF32.F32.PACK_B R6, R6 ;  /* 0x00000006ff06723e */ /* 0x000fe200024050ff */
[----:B------:R-:W-:Y:S01]  /*60d0*/  FFMA R8, R35, R21, R8 ;  /* 0x0000001523087223 */ /* 0x000fe20000000008 */
[----:B------:R-:W-:Y:S01]  /*60e0*/  LOP3.LUT R21, R44, 0xffffe000, RZ, 0xc0, !PT ;  /* 0xffffe0002c157812 */ /* 0x000fe200078ec0ff */
[C---:B------:R-:W-:Y:S01]  /*60f0*/  FMUL R10, R33.reuse, R14 ;  /* 0x0000000e210a7220 */ /* 0x040fe20000400000 */
[C---:B------:R-:W-:Y:S01]  /*6100*/  FMUL R15, R33.reuse, R15 ;  /* 0x0000000f210f7220 */ /* 0x040fe20000400000 */
[----:B------:R-:W-:Y:S01]  /*6110*/  FMUL R12, R33, R16 ;  /* 0x00000010210c7220 */ /* 0x000fe20000400000 */
[C---:B------:R-:W-:Y:S01]  /*6120*/  FFMA R9, R35.reuse, R20, R9 ;  /* 0x0000001423097223 */ /* 0x040fe20000000009 */
[C---:B------:R-:W-:Y:S01]  /*6130*/  FFMA R10, R35.reuse, R41, R10 ;  /* 0x00000029230a7223 */ /* 0x040fe2000000000a */
[C---:B------:R-:W-:Y:S01]  /*6140*/  FFMA R11, R35.reuse, R40, R15 ;  /* 0x00000028230b7223 */ /* 0x040fe2000000000f */
[----:B------:R-:W-:Y:S01]  /*6150*/  FFMA R12, R35, R21, R12 ;  /* 0x00000015230c7223 */ /* 0x000fe2000000000c */
[----:B------:R-:W-:Y:S01]  /*6160*/  LOP3.LUT R20, R45, 0xffffe000, RZ, 0xc0, !PT ;  /* 0xffffe0002d147812 */ /* 0x000fe200078ec0ff */
[C---:B------:R-:W-:Y:S01]  /*6170*/  FMUL R13, R33.reuse, R17 ;  /* 0x00000011210d7220 */ /* 0x040fe20000400000 */
[----:B------:R-:W-:Y:S01]  /*6180*/  LOP3.LUT R21, R46, 0xffffe000, RZ, 0xc0, !PT ;  /* 0xffffe0002e157812 */ /* 0x000fe200078ec0ff */
[----:B------:R-:W-:Y:S01]  /*6190*/  FMUL R14, R33, R18 ;  /* 0x00000012210e7220 */ /* 0x000fe20000400000 */
[----:B------:R-:W-:Y:S01]  /*61a0*/  LOP3.LUT R40, R47, 0xffffe000, RZ, 0xc0, !PT ;  /* 0xffffe0002f287812 */ /* 0x000fe200078ec0ff */
[----:B------:R-:W-:Y:S01]  /*61b0*/  FMUL R19, R33, R19 ;  /* 0x0000001321137220 */ /* 0x000fe20000400000 */
[----:B------:R-:W-:Y:S01]  /*61c0*/  F2FP.TF32.F32.PACK_B R7, R7 ;  /* 0x00000007ff07723e */ /* 0x000fe200024050ff */
[C---:B------:R-:W-:Y:S01]  /*61d0*/  FFMA R13, R35.reuse, R20, R13 ;  /* 0x00000014230d7223 */ /* 0x040fe2000000000d */
[C---:B------:R-:W-:Y:S01]  /*61e0*/  FFMA R14, R35.reuse, R21, R14 ;  /* 0x00000015230e7223 */ /* 0x040fe2000000000e */
[----:B------:R-:W-:Y:S01]  /*61f0*/  FFMA R15, R35, R40, R19 ;  /* 0x00000028230f7223 */ /* 0x000fe20000000013 */
[----:B------:R-:W-:Y:S01]  /*6200*/  F2FP.TF32.F32.PACK_B R8, R8 ;  /* 0x00000008ff08723e */ /* 0x000fe200024050ff */
[----:B------:R1:W-:Y:S01]  /*6210*/  STSM.16.M88.4 [R92], R4 ;  /* 0x000000045c007844 */ /* 0x0003e20000000200 */
[----:B------:R-:W-:Y:S02]  /*6220*/  F2FP.TF32.F32.PACK_B R9, R9 ;  /* 0x00000009ff09723e */ /* 0x000fe400024050ff */
[----:B------:R-:W-:Y:S02]  /*6230*/  F2FP.TF32.F32.PACK_B R10, R10 ;  /* 0x0000000aff0a723e */ /* 0x000fe400024050ff */
[----:B------:R-:W-:Y:S02]  /*6240*/  F2FP.TF32.F32.PACK_B R11, R11 ;  /* 0x0000000bff0b723e */ /* 0x000fe400024050ff */
[----:B------:R-:W-:Y:S02]  /*6250*/  F2FP.TF32.F32.PACK_B R12, R12 ;  /* 0x0000000cff0c723e */ /* 0x000fe400024050ff */
[----:B------:R-:W-:Y:S01]  /*6260*/  F2FP.TF32.F32.PACK_B R13, R13 ;  /* 0x0000000dff0d723e */ /* 0x000fe200024050ff */
[----:B------:R1:W-:Y:S01]  /*6270*/  STSM.16.M88.4 [R91], R8 ;  /* 0x000000085b007844 */ /* 0x0003e20000000200 */
[----:B------:R-:W-:Y:S02]  /*6280*/  F2FP.TF32.F32.PACK_B R14, R14 ;  /* 0x0000000eff0e723e */ /* 0x000fe400024050ff */
[----:B------:R-:W-:Y:S05]  /*6290*/  F2FP.TF32.F32.PACK_B R15, R15 ;  /* 0x0000000fff0f723e */ /* 0x000fea00024050ff */
[----:B------:R1:W-:Y:S01]  /*62a0*/  STSM.16.M88.4 [R90], R12 ;  /* 0x0000000c5a007844 */ /* 0x0003e20000000200 */
[----:B------:R-:W-:Y:S01]  /*62b0*/  @!PT LDS RZ, [RZ] ;  /* 0x00000000fffff984 */ /* 0x000fe20000000800 */
[----:B------:R-:W-:Y:S01]  /*62c0*/  @!PT LDS RZ, [RZ] ;  /* 0x00000000fffff984 */ /* 0x000fe20000000800 */
[----:B------:R-:W-:Y:S01]  /*62d0*/  @!PT LDS RZ, [RZ] ;  /* 0x00000000fffff984 */ /* 0x000fe20000000800 */
[----:B------:R-:W-:Y:S01]  /*62e0*/  @!PT LDS RZ, [RZ] ;  /* 0x00000000fffff984 */ /* 0x000fe20000000800 */
[----:B------:R2:W-:Y:S07]  /*62f0*/  MEMBAR.ALL.CTA ;  /* 0x0000000000007992 */ /* 0x0005ee0000008000 */
[----:B--2---:R-:W2:Y:S02]  /*6300*/  FENCE.VIEW.ASYNC.S ;  /* 0x00000000000073c6 */ /* 0x004ea40000000000 */
[----:B--2---:R-:W-:Y:S06]  /*6310*/  BAR.SYNC.DEFER_BLOCKING 0x1, 0x80 ;  /* 0x0042000000007b1d */ /* 0x004fec0000010000 */
[----:B------:R-:W-:Y:S05]  /*6320*/  @P0 BRA `(.L_x_98) ;  /* 0x00000000001c0947 */ /* 0x000fea0003800000 */
[----:B------:R-:W-:Y:S02]  /*6330*/  UIADD3 UR6, UP0, UPT, UR54, 0x680, URZ ;  /* 0x0000068036067890 */ /* 0x000fe4000ff1e0ff */
[----:B------:R-:W-:Y:S02]  /*6340*/  ULEA UR4, UR56, UR48, 0xd ;  /* 0x0000003038047291 */ /* 0x000fe4000f8e68ff */
[----:B------:R-:W-:Y:S02]  /*6350*/  UIADD3.X UR7, UPT, UPT, URZ, UR55, URZ, UP0, !UPT ;  /* 0x00000037ff077290 */ /* 0x000fe400087fe4ff */
[----:B------:R-:W-:Y:S01]  /*6360*/  UIADD3 UR40, UPT, UPT, UR4, 0x400, URZ ;  /* 0x0000040004287890 */ /* 0x000fe2000fffe0ff */
[----:B------:R-:W-:Y:S08]  /*6370*/  UMOV UR43, UR36 ;  /* 0x00000024002b7c82 */ /* 0x000ff00008000000 */
[----:B------:R2:W-:Y:S02]  /*6380*/  UTMASTG.3D [UR40], [UR6] ;  /* 0x00000028060073b5 */ /* 0x0005e40008010000 */
[----:B--2---:R0:W-:Y:S02]  /*6390*/  UTMACMDFLUSH ;  /* 0x00000000000079b7 */ /* 0x0041e40000000000 */
.L_x_98:
[----:B------:R-:W-:Y:S05]  /*63a0*/  BSYNC.RECONVERGENT B0 ;  /* 0x0000000000007941 */ /* 0x000fea0003800200 */
.L_x_97:
[----:B------:R-:W-:Y:S01]  /*63b0*/  UIADD3 UR40, UPT, UPT, UR56, 0x1, URZ ;  /* 0x0000000138287890 */ /* 0x000fe2000fffe0ff */
[----:B------:R-:W-:Y:S03]  /*63c0*/  BSSY.RECONVERGENT B0, `(.L_x_99) ;  /* 0x0000005000007945 */ /* 0x000fe60003800200 */
[----:B------:R-:W-:Y:S04]  /*63d0*/  UISETP.NE.AND UP0, UPT, UR40, 0x3, UPT ;  /* 0x000000032800788c */ /* 0x000fe8000bf05270 */
[----:B------:R-:W-:Y:S01]  /*63e0*/  USEL UR43, UR40, URZ, UP0 ;  /* 0x000000ff282b7287 */ /* 0x000fe20008000000 */
[----:B------:R-:W-:Y:S11]  /*63f0*/  @P0 BRA `(.L_x_100) ;  /* 0x0000000000040947 */ /* 0x000ff60003800000 */
[----:B------:R-:W-:Y:S04]  /*6400*/  DEPBAR.LE SB0, 0x1 ;  /* 0x000080400000791a */ /* 0x000fe80000000000 */
.L_x_100:
[----:B------:R-:W-:Y:S05]  /*6410*/  BSYNC.RECONVERGENT B0 ;  /* 0x0000000000007941 */ /* 0x000fea0003800200 */
.L_x_99:
[----:B------:R-:W-:Y:S01]  /*6420*/  BAR.SYNC.DEFER_BLOCKING 0x1, 0x80 ;  /* 0x0042000000007b1d */ /* 0x000fe20000010000 */
[----:B------:R-:W-:Y:S01]  /*6430*/  ISETP.NE.AND P1, PT, R83, RZ, PT ;  /* 0x000000ff5300720c */ /* 0x000fe20003f25270 */
[----:B------:R-:W-:Y:S01]  /*6440*/  UISETP.NE.AND UP0, UPT, UR50, URZ, UPT ;  /* 0x000000ff3200728c */ /* 0x000fe2000bf05270 */
[----:B------:R-:W-:Y:S11]  /*6450*/  LEA R2, R43, UR48, 0x3 ;  /* 0x000000302b027c11 */ /* 0x000ff6000f8e18ff */
[----:B------:R-:W-:Y:S01]  /*6460*/  @P1 SHF.L.U32 R3, R42, 0x1f, RZ ;  /* 0x0000001f2a031819 */ /* 0x000fe200000006ff */
[----:B------:R-:W-:Y:S06]  /*6470*/  BRA.U !UP0, `(.L_x_101) ;  /* 0x0000000108247547 */ /* 0x000fec000b800000 */
[----:B-1----:R-:W-:Y:S01]  /*6480*/  IMAD.U32 R5, RZ, RZ, UR49 ;  /* 0x00000031ff057e24 */ /* 0x002fe2000f8e00ff */
[----:B------:R-:W-:Y:S01]  /*6490*/  MOV R0, UR37 ;  /* 0x0000002500007c02 */ /* 0x000fe20008000f00 */
[----:B------:R-:W-:Y:S03]  /*64a0*/  UIADD3 UR49, UPT, UPT, UR49, 0x1, URZ ;  /* 0x0000000131317890 */ /* 0x000fe6000fffe0ff */
[----:B------:R-:W-:Y:S01]  /*64b0*/  @P1 LEA R5, R5, UR48, 0x3 ;  /* 0x0000003005051c11 */ /* 0x000fe2000f8e18ff */
[----:B------:R-:W-:Y:S04]  /*64c0*/  UISETP.NE.AND UP0, UPT, UR49, 0x3, UPT ;  /* 0x000000033100788c */ /* 0x000fe8000bf05270 */
[----:B------:R-:W-:Y:S01]  /*64d0*/  @P1 VIADD R5, R5, 0x88 ;  /* 0x0000008805051836 */ /* 0x000fe20000000000 */
[----:B------:R-:W-:Y:S04]  /*64e0*/  USEL UR49, UR49, URZ, UP0 ;  /* 0x000000ff31317287 */ /* 0x000fe80008000000 */
[----:B------:R-:W-:Y:S04]  /*64f0*/  @P1 PRMT R0, R0, 0x654, R5 ;  /* 0x0000065400001816 */ /* 0x000fe80000000005 */
[----:B------:R2:W-:Y:S04]  /*6500*/  @P1 SYNCS.ARRIVE.TRANS64.RED.A1T0 RZ, [R0+URZ], RZ ;  /* 0x000000ff00ff19a7 */ /* 0x0005e800081004ff */
.L_x_101:
[----:B------:R-:W3:Y:S01]  /*6510*/  @P1 SYNCS.PHASECHK.TRANS64.TRYWAIT P0, [R2+URZ+0x70], R3 ;  /* 0x00007003020015a7 */ /* 0x000ee200080011ff */
[----:B------:R-:W-:Y:S01]  /*6520*/  BSSY B1, `(.L_x_102) ;  /* 0x0000017000017945 */ /* 0x000fe20003800000 */
[----:B---3--:R-:W-:Y:S03]  /*6530*/  @P1 SEL R87, RZ, 0x1, !P0 ;  /* 0x00000001ff571807 */ /* 0x008fe60004000000 */
[----:B------:R-:W-:Y:S05]  /*6540*/  @!P1 BRA `(.L_x_103) ;  /* 0x0000000000509947 */ /* 0x000fea0003800000 */
[----:B------:R-:W-:Y:S01]  /*6550*/  ISETP.NE.AND P1, PT, R88, RZ, PT ;  /* 0x000000ff5800720c */ /* 0x000fe20003f25270 */
[----:B------:R-:W-:Y:S01]  /*6560*/  BSSY B0, `(.L_x_104) ;  /* 0x000000a000007945 */ /* 0x000fe20003800000 */
[----:B------:R-:W-:Y:S11]  /*6570*/  ISETP.NE.AND P0, PT, R87, RZ, PT ;  /* 0x000000ff5700720c */ /* 0x000ff60003f05270 */
[----:B-1----:R-:W-:Y:S05]  /*6580*/  @P1 IMAD R4, R43, 0x800, R72 ;  /* 0x000008002b041824 */ /* 0x002fea00078e0248 */
[----:B------:R-:W-:Y:S05]  /*6590*/  @P1 LEA R4, R4, UR48, 0x2 ;  /* 0x0000003004041c11 */ /* 0x000fea000f8e10ff */
[--C-:B------:R-:W-:Y:S02]  /*65a0*/  @P1 IMAD.IADD R3, R85, 0x1, R4.reuse ;  /* 0x0000000155031824 */ /* 0x100fe400078e0204 */
[----:B--2---:R-:W-:Y:S01]  /*65b0*/  @P1 IMAD.IADD R0, R86, 0x1, R4 ;  /* 0x0000000156001824 */ /* 0x004fe200078e0204 */
[----:B------:R-:W-:Y:S06]  /*65c0*/  @P0 BRA `(.L_x_105) ;  /* 0x00000000000c0947 */ /* 0x000fec0003800000 */
[----:B------:R-:W-:Y:S04]  /*65d0*/  SHF.L.U32 R5, R42, 0x1f, RZ ;  /* 0x0000001f2a057819 */ /* 0x000fe800000006ff */
[----:B------:R-:W1:Y:S02]  /*65e0*/  SYNCS.PHASECHK.TRANS64.TRYWAIT P0, [R2+URZ+0x70], R5 ;  /* 0x00007005020075a7 */ /* 0x000e6400080011ff */
[----:B-1----:R-:W-:Y:S05]  /*65f0*/  @!P0 BRA `(.L_x_106) ;  /* 0x0000001400c08947 */ /* 0x002fea0003800000 */
.L_x_105:
[----:B------:R-:W-:Y:S05]  /*6600*/  BSYNC B0 ;  /* 0x0000000000007941 */ /* 0x000fea0003800000 */
.L_x_104:
[----:B------:R-:W-:Y:S11]  /*6610*/  ISETP.NE.AND P0, PT, R88, RZ, PT ;  /* 0x000000ff5800720c */ /* 0x000ff60003f05270 */
[----:B------:R-:W-:Y:S02]  /*6620*/  @!UPT UIADD3 URZ, UPT, UPT, URZ, URZ, URZ ;  /* 0x000000fffffff290 */ /* 0x000fe4000fffe0ff */
[----:B-1----:R-:W-:Y:S01]  /*6630*/  @P0 IADD3 R2, PT, PT, R86, R3, RZ ;  /* 0x0000000356020210 */ /* 0x002fe20007ffe0ff */
[----:B------:R-:W-:Y:S05]  /*6640*/  @P0 WARPSYNC.ALL ;  /* 0x0000000000000948 */ /* 0x000fea0003800000 */
[----:B------:R3:W4:Y:S04]  /*6650*/  @P0 LDSM.16.M88.4 R56, [R4+0x400] ;  /* 0x000400000438083b */ /* 0x0007280000000200 */
[----:B------:R3:W1:Y:S04]  /*6660*/  @P0 LDSM.16.M88.4 R52, [R0+0x400] ;  /* 0x000400000034083b */ /* 0x0006680000000200 */
[----:B------:R3:W2:Y:S04]  /*6670*/  @P0 LDSM.16.M88.4 R48, [R3+0x400] ;  /* 0x000400000330083b */ /* 0x0006a80000000200 */
[----:B------:R3:W1:Y:S02]  /*6680*/  @P0 LDSM.16.M88.4 R44, [R2+0x400] ;  /* 0x00040000022c083b */ /* 0x0006640000000200 */
.L_x_103:
[----:B------:R-:W-:Y:S05]  /*6690*/  BSYNC B1 ;  /* 0x0000000000017941 */ /* 0x000fea0003800000 */
.L_x_102:
[----:B--23--:R-:W-:Y:S05]  /*66a0*/  VIADD R0, R34, 0x20 ;  /* 0x0000002022007836 */ /* 0x00cfea0000000000 */
[----:B------:R-:W-:Y:S04]  /*66b0*/  SHF.R.U32.HI R0, RZ, 0x15, R0 ;  /* 0x00000015ff007819 */ /* 0x000fe80000011600 */
[----:B------:R-:W-:Y:S11]  /*66c0*/  LOP3.LUT P0, RZ, R0, 0x3, R73, 0x48, !PT ;  /* 0x0000000300ff7812 */ /* 0x000ff60007804849 */
[----:B------:R-:W-:Y:S02]  /*66d0*/  @!UPT UIADD3 URZ, UPT, UPT, URZ, URZ, URZ ;  /* 0x000000fffffff290 */ /* 0x000fe4000fffe0ff */
[----:B------:R-:W-:Y:S05]  /*66e0*/  @!P0 BRA `(.L_x_107) ;  /* 0x0000000000408947 */ /* 0x000fea0003800000 */
[----:B------:R-:W2:Y:S01]  /*66f0*/  LDCU.64 UR8, c[0x4][0x70] ;  /* 0x01000e00ff0877ac */ /* 0x000ea20008000a00 */
[----:B------:R-:W-:Y:S01]  /*6700*/  MOV R3, 0x0 ;  /* 0x0000000000037802 */ /* 0x000fe20000000f00 */
[----:B-1----:R-:W-:Y:S02]  /*6710*/  HFMA2 R12, -RZ, RZ, 0, 5.9604644775390625e-08 ;  /* 0x00000001ff0c7431 */ /* 0x002fe400000001ff */
[----:B------:R-:W-:Y:S02]  /*6720*/  IMAD.MOV.U32 R8, RZ, RZ, 0x192 ;  /* 0x00000192ff087424 */ /* 0x000fe400078e00ff */
[----:B------:R-:W-:Y:S01]  /*6730*/  IMAD.MOV.U32 R13, RZ, RZ, RZ ;  /* 0x000000ffff0d7224 */ /* 0x000fe200078e00ff */
[----:B------:R-:W1:Y:S01]  /*6740*/  LDCU.64 UR6, c[0x4][0x78] ;  /* 0x01000f00ff0677ac */ /* 0x000e620008000a00 */
[----:B------:R-:W3:Y:S01]  /*6750*/  LDC.64 R2, c[0x4][R3] ;  /* 0x0100000003027b82 */ /* 0x000ee20000000a00 */
[----:B------:R-:W5:Y:S01]  /*6760*/  LDCU.64 UR4, c[0x4][0x10] ;  /* 0x01000200ff0477ac */ /* 0x000f620008000a00 */
[----:B--2---:R-:W-:Y:S01]  /*6770*/  MOV R5, UR9 ;  /* 0x0000000900057c02 */ /* 0x004fe20008000f00 */
[----:B------:R-:W-:Y:S01]  /*6780*/  IMAD.U32 R4, RZ, RZ, UR8 ;  /* 0x00000008ff047e24 */ /* 0x000fe2000f8e00ff */
[----:B-1----:R-:W-:Y:S01]  /*6790*/  MOV R7, UR7 ;  /* 0x0000000700077c02 */ /* 0x002fe20008000f00 */
[----:B------:R-:W-:Y:S01]  /*67a0*/  IMAD.U32 R6, RZ, RZ, UR6 ;  /* 0x00000006ff067e24 */ /* 0x000fe2000f8e00ff */
[----:B-----5:R-:W-:Y:S01]  /*67b0*/  MOV R11, UR5 ;  /* 0x00000005000b7c02 */ /* 0x020fe20008000f00 */
[----:B------:R-:W-:Y:S02]  /*67c0*/  IMAD.U32 R10, RZ, RZ, UR4 ;  /* 0x00000004ff0a7e24 */ /* 0x000fe4000f8e00ff */
[----:B------:R-:W-:Y:S07]  /*67d0*/  LEPC R20, `(.L_x_107) ;  /* 0x000000001014794e */ /* 0x000fee0000000000 */
[----:B---34-:R-:W-:Y:S05]  /*67e0*/  CALL.ABS.NOINC R2 ;  /* 0x0000000002007343 */ /* 0x018fea0003c00000 */
.L_x_107:
[----:B------:R-:W-:Y:S01]  /*67f0*/  ISETP.NE.AND P0, PT, R79, RZ, PT ;  /* 0x000000ff4f00720c */ /* 0x000fe20003f05270 */
[----:B------:R-:W-:Y:S05]  /*6800*/  WARPSYNC.ALL ;  /* 0x0000000000007948 */ /* 0x000fea0003800000 */
[----:B------:R-:W-:Y:S01]  /*6810*/  R2UR UR4, R34 ;  /* 0x00000000220472ca */ /* 0x000fe200000e0000 */
[----:B------:R-:W-:Y:S01]  /*6820*/  IMAD.U32 R87, RZ, RZ, UR43 ;  /* 0x0000002bff577e24 */ /* 0x000fe2000f8e00ff */
[----:B------:R-:W-:Y:S01]  /*6830*/  R2UR UR5, R84 ;  /* 0x00000000540572ca */ /* 0x000fe200000e0000 */
[----:B------:R-:W-:Y:S01]  /*6840*/  BSSY.RECONVERGENT B0, `(.L_x_108) ;  /* 0x0000060000007945 */ /* 0x000fe20003800200 */
[----:B----4-:R-:W-:Y:S01]  /*6850*/  LOP3.LUT R0, R56, 0xffffe000, RZ, 0xc0, !PT ;  /* 0xffffe00038007812 */ /* 0x010fe200078ec0ff */
[----:B------:R-:W-:Y:S01]  /*6860*/  IMAD R87, R87, 0x800, R72 ;  /* 0x0000080057577824 */ /* 0x000fe200078e0248 */
[----:B------:R-:W-:Y:S02]  /*6870*/  LOP3.LUT R2, R57, 0xffffe000, RZ, 0xc0, !PT ;  /* 0xffffe00039027812 */ /* 0x000fe400078ec0ff */
[----:B------:R-:W-:Y:S02]  /*6880*/  LOP3.LUT R3, R58, 0xffffe000, RZ, 0xc0, !PT ;  /* 0xffffe0003a037812 */ /* 0x000fe400078ec0ff */
[----:B------:R-:W-:Y:S02]  /*6890*/  LOP3.LUT R20, R59, 0xffffe000, RZ, 0xc0, !PT ;  /* 0xffffe0003b147812 */ /* 0x000fe400078ec0ff */
[----:B-1----:R-:W-:Y:S01]  /*68a0*/  LOP3.LUT R21, R52, 0xffffe000, RZ, 0xc0, !PT ;  /* 0xffffe00034157812 */ /* 0x002fe200078ec0ff */
[----:B------:R-:W1:Y:S01]  /*68b0*/  LDTM.16dp128bit.x8 R4, tmem[UR4+0x20] ;  /* 0x00002004000479ee */ /* 0x000e620008180000 */
[----:B------:R-:W-:Y:S01]  /*68c0*/  LOP3.LUT R36, R53, 0xffffe000, RZ, 0xc0, !PT ;  /* 0xffffe00035247812 */ /* 0x000fe200078ec0ff */
[----:B------:R-:W-:Y:S01]  /*68d0*/  UIADD3 UR5, UPT, UPT, UR5, 0xf0, URZ ;  /* 0x000000f005057890 */ /* 0x000fe2000fffe0ff */
[----:B------:R-:W-:Y:S01]  /*68e0*/  LOP3.LUT R37, R54, 0xffffe000, RZ, 0xc0, !PT ;  /* 0xffffe00036257812 */ /* 0x000fe200078ec0ff */
[----:B------:R-:W-:Y:S01]  /*68f0*/  NOP ;  /* 0x0000000000007918 */ /* 0x000fe20000000000 */
[----:B------:R-:W-:Y:S01]  /*6900*/  LOP3.LUT R38, R55, 0xffffe000, RZ, 0xc0, !PT ;  /* 0xffffe00037267812 */ /* 0x000fe200078ec0ff */
[----:B------:R-:W-:Y:S01]  /*6910*/  UPRMT UR5, UR37, 0x654, UR5 ;  /* 0x0000065425057896 */ /* 0x000fe20008000005 */
[----:B------:R-:W-:Y:S02]  /*6920*/  LOP3.LUT R39, R48, 0xffffe000, RZ, 0xc0, !PT ;  /* 0xffffe00030277812 */ /* 0x000fe400078ec0ff */
[----:B------:R-:W-:Y:S02]  /*6930*/  LOP3.LUT R40, R49, 0xffffe000, RZ, 0xc0, !PT ;  /* 0xffffe00031287812 */ /* 0x000fe400078ec0ff */
[----:B------:R-:W-:Y:S02]  /*6940*/  LOP3.LUT R41, R50, 0xffffe000, RZ, 0xc0, !PT ;  /* 0xffffe00032297812 */ /* 0x000fe400078ec0ff */
[----:B------:R-:W-:Y:S02]  /*6950*/  LOP3.LUT R42, R51, 0xffffe000, RZ, 0xc0, !PT ;  /* 0xffffe000332a7812 */ /* 0x000fe400078ec0ff */
[----:B------:R-:W-:Y:S01]  /*6960*/  LOP3.LUT R43, R44, 0xffffe000, RZ, 0xc0, !PT ;  /* 0xffffe0002c2b7812 */ /* 0x000fe200078ec0ff */
[----:B-1----:R-:W-:Y:S01]  /*6970*/  SYNCS.ARRIVE.TRANS64.RED.A1T0 RZ, [UR5], RZ ;  /* 0x000000ffffff79a7 */ /* 0x002fe20008100405 */
[----:B------:R-:W-:Y:S02]  /*6980*/  LOP3.LUT R44, R45, 0xffffe000, RZ, 0xc0, !PT ;  /* 0xffffe0002d2c7812 */ /* 0x000fe400078ec0ff */
[----:B------:R-:W-:Y:S02]  /*6990*/  LEA R87, R87, UR48, 0x2 ;  /* 0x0000003057577c11 */ /* 0x000fe4000f8e10ff */
[----:B------:R-:W-:Y:S02]  /*69a0*/  LOP3.LUT R45, R46, 0xffffe000, RZ, 0xc0, !PT ;  /* 0xffffe0002e2d7812 */ /* 0x000fe400078ec0ff */
[----:B------:R-:W-:Y:S01]  /*69b0*/  LOP3.LUT R46, R47, 0xffffe000, RZ, 0xc0, !PT ;  /* 0xffffe0002f2e7812 */ /* 0x000fe200078ec0ff */
[C---:B------:R-:W-:Y:S01]  /*69c0*/  FMUL R4, R33.reuse, R4 ;  /* 0x0000000421047220 */ /* 0x040fe20000400000 */
[C-C-:B------:R-:W-:Y:S01]  /*69d0*/  IADD3 R84, PT, PT, R86.reuse, 0x400, R87.reuse ;  /* 0x0000040056547810 */ /* 0x140fe20007ffe057 */
[----:B------:R-:W-:Y:S01]  /*69e0*/  FMUL R5, R33, R5 ;  /* 0x0000000521057220 */ /* 0x000fe20000400000 */
[----:B------:R-:W-:Y:S01]  /*69f0*/  IADD3 R85, PT, PT, R85, 0x400, R87 ;  /* 0x0000040055557810 */ /* 0x000fe20007ffe057 */
[C---:B------:R-:W-:Y:S01]  /*6a00*/  FMUL R6, R33.reuse, R6 ;  /* 0x0000000621067220 */ /* 0x040fe20000400000 */
[----:B------:R-:W-:Y:S01]  /*6a10*/  FMUL R7, R33, R7 ;  /* 0x0000000721077220 */ /* 0x000fe20000400000 */
[----:B------:R-:W-:Y:S01]  /*6a20*/  FFMA R4, R35, R0, R4 ;  /* 0x0000000023047223 */ /* 0x000fe20000000004 */
[----:B------:R-:W-:Y:S01]  /*6a30*/  FMUL R8, R33, R8 ;  /* 0x0000000821087220 */ /* 0x000fe20000400000 */
[----:B------:R-:W-:Y:S01]  /*6a40*/  FFMA R5, R35, R2, R5 ;  /* 0x0000000223057223 */ /* 0x000fe20000000005 */
[----:B------:R-:W-:Y:S01]  /*6a50*/  FMUL R9, R33, R9 ;  /* 0x0000000921097220 */ /* 0x000fe20000400000 */
[----:B------:R-:W-:Y:S01]  /*6a60*/  FFMA R6, R35, R3, R6 ;  /* 0x0000000323067223 */ /* 0x000fe20000000006 */
[----:B------:R-:W-:Y:S01]  /*6a70*/  F2FP.TF32.F32.PACK_B R4, R4 ;  /* 0x00000004ff04723e */ /* 0x000fe200024050ff */
[----:B------:R-:W-:Y:S01]  /*6a80*/  FMUL R10, R33, R10 ;  /* 0x0000000a210a7220 */ /* 0x000fe20000400000 */
[----:B------:R-:W-:Y:S01]  /*6a90*/  F2FP.TF32.F32.PACK_B R5, R5 ;  /* 0x00000005ff05723e */ /* 0x000fe200024050ff */
[----:B------:R-:W-:Y:S01]  /*6aa0*/  FFMA R7, R35, R20, R7 ;  /* 0x0000001423077223 */ /* 0x000fe20000000007 */
[----:B------:R-:W-:Y:S01]  /*6ab0*/  FMUL R11, R33, R11 ;  /* 0x0000000b210b7220 */ /* 0x000fe20000400000 */
        /* <DEDUP_REMOVED lines=8> */
[----:B------:R-:W-:Y:S01]  /*6b40*/  F2FP.TF32.F32.PACK_B R6, R6 ;  /* 0x00000006ff06723e */ /* 0x000fe200024050ff */
[----:B------:R-:W-:Y:S01]  /*6b50*/  FFMA R12, R35, R39, R12 ;  /* 0x00000027230c7223 */ /* 0x000fe2000000000c */
[----:B------:R-:W-:Y:S01]  /*6b60*/  F2FP.TF32.F32.PACK_B R7, R7 ;  /* 0x00000007ff07723e */ /* 0x000fe200024050ff */
[----:B------:R-:W-:Y:S01]  /*6b70*/  FMUL R16, R33, R16 ;  /* 0x0000001021107220 */ /* 0x000fe20000400000 */
[----:B------:R-:W-:Y:S01]  /*6b80*/  FFMA R13, R35, R40, R13 ;  /* 0x00000028230d7223 */ /* 0x000fe2000000000d */
[----:B------:R-:W-:Y:S01]  /*6b90*/  FMUL R17, R33, R17 ;  /* 0x0000001121117220 */ /* 0x000fe20000400000 */
[----:B------:R-:W-:Y:S01]  /*6ba0*/  FFMA R14, R35, R41, R14 ;  /* 0x00000029230e7223 */ /* 0x000fe2000000000e */
[----:B------:R1:W-:Y:S01]  /*6bb0*/  STSM.16.M88.4 [R87+0x400], R4 ;  /* 0x0004000457007844 */ /* 0x0003e20000000200 */
[----:B------:R-:W-:Y:S01]  /*6bc0*/  FMUL R18, R33, R18 ;  /* 0x0000001221127220 */ /* 0x000fe20000400000 */
[----:B------:R-:W-:Y:S01]  /*6bd0*/  FFMA R15, R35, R42, R15 ;  /* 0x0000002a230f7223 */ /* 0x000fe2000000000f */
[----:B------:R-:W-:Y:S01]  /*6be0*/  FMUL R19, R33, R19 ;  /* 0x0000001321137220 */ /* 0x000fe20000400000 */
[----:B------:R-:W-:Y:S01]  /*6bf0*/  F2FP.TF32.F32.PACK_B R8, R8 ;  /* 0x00000008ff08723e */ /* 0x000fe200024050ff */
[C---:B------:R-:W-:Y:S01]  /*6c00*/  FFMA R16, R35.reuse, R43, R16 ;  /* 0x0000002b23107223 */ /* 0x040fe20000000010 */
[----:B------:R-:W-:Y:S01]  /*6c10*/  F2FP.TF32.F32.PACK_B R9, R9 ;  /* 0x00000009ff09723e */ /* 0x000fe200024050ff */
[C---:B------:R-:W-:Y:S01]  /*6c20*/  FFMA R17, R35.reuse, R44, R17 ;  /* 0x0000002c23117223 */ /* 0x040fe20000000011 */
[----:B------:R-:W-:Y:S01]  /*6c30*/  F2FP.TF32.F32.PACK_B R10, R10 ;  /* 0x0000000aff0a723e */ /* 0x000fe200024050ff */
[C---:B------:R-:W-:Y:S01]  /*6c40*/  FFMA R18, R35.reuse, R45, R18 ;  /* 0x0000002d23127223 */ /* 0x040fe20000000012 */
[----:B------:R-:W-:Y:S01]  /*6c50*/  F2FP.TF32.F32.PACK_B R11, R11 ;  /* 0x0000000bff0b723e */ /* 0x000fe200024050ff */
[----:B------:R-:W-:Y:S01]  /*6c60*/  FFMA R19, R35, R46, R19 ;  /* 0x0000002e23137223 */ /* 0x000fe20000000013 */
[----:B------:R-:W-:Y:S01]  /*6c70*/  F2FP.TF32.F32.PACK_B R12, R12 ;  /* 0x0000000cff0c723e */ /* 0x000fe200024050ff */
[----:B------:R-:W-:Y:S01]  /*6c80*/  IMAD.IADD R86, R86, 0x1, R85 ;  /* 0x0000000156567824 */ /* 0x000fe200078e0255 */
[----:B------:R-:W-:Y:S01]  /*6c90*/  F2FP.TF32.F32.PACK_B R13, R13 ;  /* 0x0000000dff0d723e */ /* 0x000fe200024050ff */
[----:B------:R1:W-:Y:S01]  /*6ca0*/  STSM.16.M88.4 [R84], R8 ;  /* 0x0000000854007844 */ /* 0x0003e20000000200 */
        /* <DEDUP_REMOVED lines=18> */
[----:B------:R-:W-:Y:S02]  /*6dd0*/  UIADD3 UR5, UPT, UPT, UR41, 0x20, URZ ;  /* 0x0000002029057890 */ /* 0x000fe4000fffe0ff */
[----:B------:R-:W-:Y:S02]  /*6de0*/  UIADD3 UR4, UPT, UPT, UR10, 0x400, URZ ;  /* 0x000004000a047890 */ /* 0x000fe4000fffe0ff */
[----:B------:R-:W-:Y:S01]  /*6df0*/  UIADD3.X UR9, UPT, UPT, URZ, UR55, URZ, UP0, !UPT ;  /* 0x00000037ff097290 */ /* 0x000fe200087fe4ff */
[----:B------:R-:W-:Y:S01]  /*6e00*/  UMOV UR6, UR42 ;  /* 0x0000002a00067c82 */ /* 0x000fe20008000000 */
[----:B------:R-:W-:Y:S07]  /*6e10*/  UMOV UR7, UR36 ;  /* 0x0000002400077c82 */ /* 0x000fee0008000000 */
[----:B------:R2:W-:Y:S02]  /*6e20*/  UTMASTG.3D [UR4], [UR8] ;  /* 0x00000004080073b5 */ /* 0x0005e40008010000 */
[----:B--2---:R0:W-:Y:S02]  /*6e30*/  UTMACMDFLUSH ;  /* 0x00000000000079b7 */ /* 0x0041e40000000000 */
.L_x_109:
[----:B------:R-:W-:Y:S05]  /*6e40*/  BSYNC.RECONVERGENT B0 ;  /* 0x0000000000007941 */ /* 0x000fea0003800200 */
.L_x_108:
[----:B------:R-:W-:Y:S01]  /*6e50*/  UIADD3 UR43, UPT, UPT, UR43, 0x1, URZ ;  /* 0x000000012b2b7890 */ /* 0x000fe2000fffe0ff */
[----:B------:R-:W-:Y:S03]  /*6e60*/  BSSY.RECONVERGENT B0, `(.L_x_110) ;  /* 0x0000008000007945 */ /* 0x000fe60003800200 */
[----:B------:R-:W-:Y:S04]  /*6e70*/  UISETP.NE.AND UP0, UPT, UR43, 0x3, UPT ;  /* 0x000000032b00788c */ /* 0x000fe8000bf05270 */
[----:B------:R-:W-:Y:S02]  /*6e80*/  UISETP.EQ.XOR UP1, UPT, UR40, 0x3, !UP0 ;  /* 0x000000032800788c */ /* 0x000fe4000c722a70 */
[----:B------:R-:W-:Y:S02]  /*6e90*/  USEL UR56, UR43, URZ, UP0 ;  /* 0x000000ff2b387287 */ /* 0x000fe40008000000 */
[----:B------:R-:W-:Y:S04]  /*6ea0*/  USEL UR4, URZ, 0x1, !UP1 ;  /* 0x00000001ff047887 */ /* 0x000fe8000c800000 */
[----:B------:R-:W-:Y:S01]  /*6eb0*/  ULOP3.LUT UR51, UR51, UR4, URZ, 0x3c, !UPT ;  /* 0x0000000433337292 */ /* 0x000fe2000f8e3cff */
[----:B------:R-:W-:Y:S11]  /*6ec0*/  @P0 BRA `(.L_x_111) ;  /* 0x0000000000040947 */ /* 0x000ff60003800000 */
[----:B------:R-:W-:Y:S04]  /*6ed0*/  DEPBAR.LE SB0, 0x1 ;  /* 0x000080400000791a */ /* 0x000fe80000000000 */
.L_x_111:
[----:B------:R-:W-:Y:S05]  /*6ee0*/  BSYNC.RECONVERGENT B0 ;  /* 0x0000000000007941 */ /* 0x000fea0003800200 */
.L_x_110:
[----:B------:R-:W-:Y:S01]  /*6ef0*/  BAR.SYNC.DEFER_BLOCKING 0x1, 0x80 ;  /* 0x0042000000007b1d */ /* 0x000fe20000010000 */
[----:B------:R-:W-:Y:S01]  /*6f00*/  UISETP.NE.AND UP0, UPT, UR50, -0x2, UPT ;  /* 0xfffffffe3200788c */ /* 0x000fe2000bf05270 */
[----:B------:R-:W-:Y:S08]  /*6f10*/  IADD3 R0, PT, PT, R30, 0x1, RZ ;  /* 0x000000011e007810 */ /* 0x000ff00007ffe0ff */
[----:B------:R-:W-:Y:S05]  /*6f20*/  BRA.U !UP0, `(.L_x_112) ;  /* 0x0000000108287547 */ /* 0x000fea000b800000 */
[----:B------:R-:W-:Y:S01]  /*6f30*/  ISETP.NE.AND P0, PT, R83, RZ, PT ;  /* 0x000000ff5300720c */ /* 0x000fe20003f05270 */
[----:B------:R-:W-:Y:S01]  /*6f40*/  IMAD.U32 R3, RZ, RZ, UR49 ;  /* 0x00000031ff037e24 */ /* 0x000fe2000f8e00ff */
[----:B------:R-:W-:Y:S01]  /*6f50*/  UIADD3 UR49, UPT, UPT, UR49, 0x1, URZ ;  /* 0x0000000131317890 */ /* 0x000fe2000fffe0ff */
[----:B------:R-:W-:Y:S03]  /*6f60*/  IMAD.U32 R2, RZ, RZ, UR37 ;  /* 0x00000025ff027e24 */ /* 0x000fe6000f8e00ff */
[----:B------:R-:W-:Y:S04]  /*6f70*/  UISETP.NE.AND UP0, UPT, UR49, 0x3, UPT ;  /* 0x000000033100788c */ /* 0x000fe8000bf05270 */
[----:B------:R-:W-:Y:S03]  /*6f80*/  USEL UR49, UR49, URZ, UP0 ;  /* 0x000000ff31317287 */ /* 0x000fe60008000000 */
[----:B------:R-:W-:Y:S05]  /*6f90*/  @P0 LEA R3, R3, UR48, 0x3 ;  /* 0x0000003003030c11 */ /* 0x000fea000f8e18ff */
[----:B------:R-:W-:Y:S05]  /*6fa0*/  @P0 VIADD R3, R3, 0x88 ;  /* 0x0000008803030836 */ /* 0x000fea0000000000 */
[----:B------:R-:W-:Y:S04]  /*6fb0*/  @P0 PRMT R2, R2, 0x654, R3 ;  /* 0x0000065402020816 */ /* 0x000fe80000000003 */
[----:B------:R2:W-:Y:S03]  /*6fc0*/  @P0 SYNCS.ARRIVE.TRANS64.RED.A1T0 RZ, [R2+URZ], RZ ;  /* 0x000000ff02ff09a7 */ /* 0x0005e600081004ff */
.L_x_112:
[----:B------:R-:W-:Y:S01]  /*6fd0*/  ISETP.NE.AND P2, PT, R80, RZ, PT ;  /* 0x000000ff5000720c */ /* 0x000fe20003f45270 */
[----:B------:R-:W-:Y:S01]  /*6fe0*/  UIADD3 UR50, UPT, UPT, UR50, 0x2, URZ ;  /* 0x0000000232327890 */ /* 0x000fe2000fffe0ff */
[----:B------:R-:W-:Y:S01]  /*6ff0*/  ISETP.NE.AND P0, PT, R82, 0x2, PT ;  /* 0x000000025200780c */ /* 0x000fe20003f05270 */
[----:B------:R-:W-:Y:S01]  /*7000*/  IMAD.IADD R20, R29, 0x1, R66 ;  /* 0x000000011d147824 */ /* 0x000fe200078e0242 */
[----:B------:R-:W-:Y:S01]  /*7010*/  ISETP.NE.AND P1, PT, R0, 0x4, PT ;  /* 0x000000040000780c */ /* 0x000fe20003f25270 */
[----:B------:R-:W-:Y:S01]  /*7020*/  IMAD.IADD R21, R31, 0x1, R68 ;  /* 0x000000011f157824 */ /* 0x000fe200078e0244 */
[----:B--2---:R-:W-:Y:S02]  /*7030*/  SEL R2, RZ, 0x1, P0 ;  /* 0x00000001ff027807 */ /* 0x004fe40000000000 */
[----:B------:R-:W-:Y:S02]  /*7040*/  SEL R3, RZ, 0x1, P1 ;  /* 0x00000001ff037807 */ /* 0x000fe40000800000 */
[----:B------:R-:W-:Y:S02]  /*7050*/  LOP3.LUT R75, R75, R2, RZ, 0x3c, !PT ;  /* 0x000000024b4b7212 */ /* 0x000fe400078e3cff */
[----:B------:R-:W-:Y:S02]  /*7060*/  LOP3.LUT R76, R76, R3, RZ, 0x3c, !PT ;  /* 0x000000034c4c7212 */ /* 0x000fe400078e3cff */
[----:B------:R-:W-:Y:S02]  /*7070*/  @P2 R2UR UR36, R74 ;  /* 0x000000004a2422ca */ /* 0x000fe400000e0000 */
[----:B------:R-:W-:Y:S02]  /*7080*/  SEL R82, R82, RZ, P0 ;  /* 0x000000ff52527207 */ /* 0x000fe40000000000 */
[----:B------:R-:W-:Y:S01]  /*7090*/  SEL R30, R0, RZ, P1 ;  /* 0x000000ff001e7207 */ /* 0x000fe20000800000 */
[----:B------:R-:W-:Y:S10]  /*70a0*/  @P2 BRA `(.L_x_113) ;  /* 0xffffffdc00342947 */ /* 0x000ff4000383ffff */
[----:B------:R-:W-:-:S09]  /*70b0*/  UISETP.NE.AND UP0, UPT, UR53, URZ, UPT ;  /* 0x000000ff3500728c */ /* 0x000fd2000bf05270 */
[----:B------:R-:W-:Y:S05]  /*70c0*/  BRA.U !UP0, `(.L_x_114) ;  /* 0x0000000108487547 */ /* 0x000fea000b800000 */
[----:B------:R-:W2:Y:S02]  /*70d0*/  LDCU.64 UR4, c[0x0][0x890] ;  /* 0x00011200ff0477ac */ /* 0x000ea40008000a00 */
[----:B--2---:R-:W-:-:S04]  /*70e0*/  UISETP.NE.U32.AND UP0, UPT, UR4, URZ, UPT ;  /* 0x000000ff0400728c */ /* 0x004fc8000bf05070 */
[----:B------:R-:W-:-:S09]  /*70f0*/  UISETP.NE.AND.EX UP0, UPT, UR5, URZ, UPT, UP0 ;  /* 0x000000ff0500728c */ /* 0x000fd2000bf05300 */
[----:B------:R-:W-:Y:S05]  /*7100*/  BRA.U UP0, `(.L_x_115) ;  /* 0x00000001000c7547 */ /* 0x000fea000b800000 */
[----:B------:R-:W-:-:S13]  /*7110*/  FSETP.NEU.AND P0, PT, R35, RZ, PT ;  /* 0x000000ff2300720b */ /* 0x000fda0003f0d000 */
[----:B------:R-:W-:Y:S05]  /*7120*/  @!P0 EXIT ;  /* 0x000000000000894d */ /* 0x000fea0003800000 */
[----:B------:R-:W-:Y:S05]  /*7130*/  BRA `(.L_x_114) ;  /* 0x00000000002c7947 */ /* 0x000fea0003800000 */
.L_x_115:
[----:B------:R-:W-:Y:S01]  /*7140*/  ISETP.NE.AND P0, PT, R81, RZ, PT ;  /* 0x000000ff5100720c */ /* 0x000fe20003f05270 */
[----:B------:R-:W-:-:S12]  /*7150*/  BSSY.RECONVERGENT B0, `(.L_x_114) ;  /* 0x0000009000007945 */ /* 0x000fd80003800200 */
[----:B------:R-:W-:Y:S05]  /*7160*/  @P0 BRA `(.L_x_116) ;  /* 0x0000000000140947 */ /* 0x000fea0003800000 */
[----:B------:R-:W2:Y:S02]  /*7170*/  LDCU.64 UR4, c[0x0][0x888] ;  /* 0x00011100ff0477ac */ /* 0x000ea40008000a00 */
[----:B--2---:R-:W-:-:S04]  /*7180*/  ISETP.NE.U32.AND P0, PT, RZ, UR4, PT ;  /* 0x00000004ff007c0c */ /* 0x004fc8000bf05070 */
[----:B------:R-:W-:-:S13]  /*7190*/  ISETP.NE.AND.EX P0, PT, RZ, UR5, PT, P0 ;  /* 0x00000005ff007c0c */ /* 0x000fda000bf05300 */
[----:B------:R-:W-:Y:S05]  /*71a0*/  @!P0 EXIT ;  /* 0x000000000000894d */ /* 0x000fea0003800000 */
[----:B------:R-:W-:Y:S05]  /*71b0*/  BRA `(.L_x_117) ;  /* 0x0000000000087947 */ /* 0x000fea0003800000 */
.L_x_116:
[----:B------:R-:W-:-:S13]  /*71c0*/  FSETP.NEU.AND P0, PT, R35, RZ, PT ;  /* 0x000000ff2300720b */ /* 0x000fda0003f0d000 */
[----:B------:R-:W-:Y:S05]  /*71d0*/  @!P0 EXIT ;  /* 0x000000000000894d */ /* 0x000fea0003800000 */
.L_x_117:
[----:B------:R-:W-:Y:S05]  /*71e0*/  BSYNC.RECONVERGENT B0 ;  /* 0x0000000000007941 */ /* 0x000fea0003800200 */
.L_x_114:
[----:B------:R-:W-:Y:S01]  /*71f0*/  ULEA UR4, UR49, UR48, 0x3 ;  /* 0x0000003031047291 */ /* 0x000fe2000f8e18ff */
[----:B------:R-:W-:-:S04]  /*7200*/  DEPBAR.LE SB0, 0x0 ;  /* 0x000080000000791a */ /* 0x000fc80000000000 */
[----:B------:R-:W-:-:S04]  /*7210*/  UIADD3 UR4, UPT, UPT, UR4, 0x88, URZ ;  /* 0x0000008804047890 */ /* 0x000fc8000fffe0ff */
[----:B------:R-:W-:-:S09]  /*7220*/  UPRMT UR4, UR37, 0x654, UR4 ;  /* 0x0000065425047896 */ /* 0x000fd20008000004 */
[----:B------:R-:W-:Y:S01]  /*7230*/  SYNCS.ARRIVE.TRANS64.RED.A1T0 RZ, [UR4], RZ ;  /* 0x000000ffffff79a7 */ /* 0x000fe20008100404 */
[----:B------:R-:W-:Y:S05]  /*7240*/  EXIT ;  /* 0x000000000000794d */ /* 0x000fea0003800000 */
.L_x_19:
[----:B--2---:R2:W1:Y:S02]  /*7250*/  SYNCS.PHASECHK.TRANS64.TRYWAIT P0, [R3+URZ+0x120], R2 ;  /* 0x00012002030075a7 */ /* 0x00446400080011ff */
[----:B-1----:R-:W-:Y:S05]  /*7260*/  @!P0 NANOSLEEP.SYNCS 0x989680 ;  /* 0x009896800000895d */ /* 0x002fea0003900000 */
[----:B------:R-:W1:Y:S02]  /*7270*/  @!P0 SYNCS.PHASECHK.TRANS64 P0, [R3+URZ+0x120], R2 ;  /* 0x00012002030085a7 */ /* 0x000e6400080010ff */
[----:B-1----:R-:W-:Y:S05]  /*7280*/  @!P0 BRA `(.L_x_19) ;  /* 0xfffffffc00f08947 */ /* 0x002fea000383ffff */
[----:B------:R-:W-:Y:S05]  /*7290*/  BRA `(.L_x_118) ;  /* 0xffffffa000e47947 */ /* 0x000fea000383ffff */
.L_x_22:
[----:B-1----:R-:W-:-:S07]  /*72a0*/  MOV R2, UR33 ;  /* 0x0000002100027c02 */ /* 0x002fce0008000f00 */
.L_x_119:
[----:B-1----:R1:W2:Y:S02]  /*72b0*/  SYNCS.PHASECHK.TRANS64.TRYWAIT P0, [R2+URZ+0x38], R5 ;  /* 0x00003805020075a7 */ /* 0x0022a400080011ff */
[----:B--2---:R-:W-:Y:S05]  /*72c0*/  @!P0 NANOSLEEP.SYNCS 0x989680 ;  /* 0x009896800000895d */ /* 0x004fea0003900000 */
[----:B------:R-:W2:Y:S02]  /*72d0*/  @!P0 SYNCS.PHASECHK.TRANS64 P0, [R2+URZ+0x38], R5 ;  /* 0x00003805020085a7 */ /* 0x000ea400080010ff */
[----:B--2---:R-:W-:Y:S05]  /*72e0*/  @!P0 BRA `(.L_x_119) ;  /* 0xfffffffc00f08947 */ /* 0x004fea000383ffff */
[----:B------:R-:W-:Y:S05]  /*72f0*/  BRA `(.L_x_21) ;  /* 0xffffffa400347947 */ /* 0x000fea000383ffff */
.L_x_28:
[----:B-1----:R-:W-:-:S07]  /*7300*/  MOV R2, UR17 ;  /* 0x0000001100027c02 */ /* 0x002fce0008000f00 */
.L_x_120:
[----:B-1----:R1:W2:Y:S02]  /*7310*/  SYNCS.PHASECHK.TRANS64.TRYWAIT P0, [R2+URZ+0x38], R5 ;  /* 0x00003805020075a7 */ /* 0x0022a400080011ff */
[----:B--2---:R-:W-:Y:S05]  /*7320*/  @!P0 NANOSLEEP.SYNCS 0x989680 ;  /* 0x009896800000895d */ /* 0x004fea0003900000 */
[----:B------:R-:W2:Y:S02]  /*7330*/  @!P0 SYNCS.PHASECHK.TRANS64 P0, [R2+URZ+0x38], R5 ;  /* 0x00003805020085a7 */ /* 0x000ea400080010ff */
[----:B--2---:R-:W-:Y:S05]  /*7340*/  @!P0 BRA `(.L_x_120) ;  /* 0xfffffffc00f08947 */ /* 0x004fea000383ffff */
[----:B------:R-:W-:Y:S05]  /*7350*/  BRA `(.L_x_27) ;  /* 0xffffffa400d87947 */ /* 0x000fea000383ffff */
.L_x_32:
[----:B-1----:R1:W2:Y:S02]  /*7360*/  SYNCS.PHASECHK.TRANS64.TRYWAIT P0, [R2+URZ+0xb0], R3 ;  /* 0x0000b003020075a7 */ /* 0x0022a400080011ff */
[----:B--2---:R-:W-:Y:S05]  /*7370*/  @!P0 NANOSLEEP.SYNCS 0x989680 ;  /* 0x009896800000895d */ /* 0x004fea0003900000 */
[----:B------:R-:W2:Y:S02]  /*7380*/  @!P0 SYNCS.PHASECHK.TRANS64 P0, [R2+URZ+0xb0], R3 ;  /* 0x0000b003020085a7 */ /* 0x000ea400080010ff */
[----:B--2---:R-:W-:Y:S05]  /*7390*/  @!P0 BRA `(.L_x_32) ;  /* 0xfffffffc00f08947 */ /* 0x004fea000383ffff */
[----:B------:R-:W-:Y:S05]  /*73a0*/  BRA `(.L_x_121) ;  /* 0xffffffa800647947 */ /* 0x000fea000383ffff */
.L_x_36:
[----:B----4-:R-:W-:-:S07]  /*73b0*/  MOV R0, UR5 ;  /* 0x0000000500007c02 */ /* 0x010fce0008000f00 */
.L_x_122:
[----:B-1----:R1:W2:Y:S02]  /*73c0*/  SYNCS.PHASECHK.TRANS64.TRYWAIT P0, [R0+URZ], R3 ;  /* 0x00000003000075a7 */ /* 0x0022a400080011ff */
[----:B--2---:R-:W-:Y:S05]  /*73d0*/  @!P0 NANOSLEEP.SYNCS 0x989680 ;  /* 0x009896800000895d */ /* 0x004fea0003900000 */
[----:B------:R-:W2:Y:S02]  /*73e0*/  @!P0 SYNCS.PHASECHK.TRANS64 P0, [R0+URZ], R3 ;  /* 0x00000003000085a7 */ /* 0x000ea400080010ff */
[----:B--2---:R-:W-:Y:S05]  /*73f0*/  @!P0 BRA `(.L_x_122) ;  /* 0xfffffffc00f08947 */ /* 0x004fea000383ffff */
[----:B------:R-:W-:Y:S05]  /*7400*/  BRA `(.L_x_123) ;  /* 0xffffffac00d47947 */ /* 0x000fea000383ffff */
.L_x_37:
[----:B----4-:R-:W-:-:S07]  /*7410*/  MOV R0, UR5 ;  /* 0x0000000500007c02 */ /* 0x010fce0008000f00 */
.L_x_124:
[----:B-1----:R1:W2:Y:S02]  /*7420*/  SYNCS.PHASECHK.TRANS64.TRYWAIT P0, [R0+URZ], R3 ;  /* 0x00000003000075a7 */ /* 0x0022a400080011ff */
[----:B--2---:R-:W-:Y:S05]  /*7430*/  @!P0 NANOSLEEP.SYNCS 0x989680 ;  /* 0x009896800000895d */ /* 0x004fea0003900000 */
[----:B------:R-:W2:Y:S02]  /*7440*/  @!P0 SYNCS.PHASECHK.TRANS64 P0, [R0+URZ], R3 ;  /* 0x00000003000085a7 */ /* 0x000ea400080010ff */
[----:B--2---:R-:W-:Y:S05]  /*7450*/  @!P0 BRA `(.L_x_124) ;  /* 0xfffffffc00f08947 */ /* 0x004fea000383ffff */
[----:B------:R-:W-:Y:S05]  /*7460*/  BRA `(.L_x_125) ;  /* 0xffffffac00e07947 */ /* 0x000fea000383ffff */
.L_x_38:
[----:B----4-:R-:W-:-:S07]  /*7470*/  MOV R0, UR5 ;  /* 0x0000000500007c02 */ /* 0x010fce0008000f00 */
.L_x_126:
[----:B-1----:R1:W2:Y:S02]  /*7480*/  SYNCS.PHASECHK.TRANS64.TRYWAIT P0, [R0+URZ], R3 ;  /* 0x00000003000075a7 */ /* 0x0022a400080011ff */
[----:B--2---:R-:W-:Y:S05]  /*7490*/  @!P0 NANOSLEEP.SYNCS 0x989680 ;  /* 0x009896800000895d */ /* 0x004fea0003900000 */
[----:B------:R-:W2:Y:S02]  /*74a0*/  @!P0 SYNCS.PHASECHK.TRANS64 P0, [R0+URZ], R3 ;  /* 0x00000003000085a7 */ /* 0x000ea400080010ff */
[----:B--2---:R-:W-:Y:S05]  /*74b0*/  @!P0 BRA `(.L_x_126) ;  /* 0xfffffffc00f08947 */ /* 0x004fea000383ffff */
[----:B------:R-:W-:Y:S05]  /*74c0*/  BRA `(.L_x_127) ;  /* 0xffffffac00ec7947 */ /* 0x000fea000383ffff */
.L_x_39:
[----:B----4-:R-:W-:-:S07]  /*74d0*/  MOV R0, UR5 ;  /* 0x0000000500007c02 */ /* 0x010fce0008000f00 */
.L_x_128:
[----:B-1----:R1:W2:Y:S02]  /*74e0*/  SYNCS.PHASECHK.TRANS64.TRYWAIT P0, [R0+URZ], R3 ;  /* 0x00000003000075a7 */ /* 0x0022a400080011ff */
[----:B--2---:R-:W-:Y:S05]  /*74f0*/  @!P0 NANOSLEEP.SYNCS 0x989680 ;  /* 0x009896800000895d */ /* 0x004fea0003900000 */
[----:B------:R-:W2:Y:S02]  /*7500*/  @!P0 SYNCS.PHASECHK.TRANS64 P0, [R0+URZ], R3 ;  /* 0x00000003000085a7 */ /* 0x000ea400080010ff */
[----:B--2---:R-:W-:Y:S05]  /*7510*/  @!P0 BRA `(.L_x_128) ;  /* 0xfffffffc00f08947 */ /* 0x004fea000383ffff */
[----:B------:R-:W-:Y:S05]  /*7520*/  BRA `(.L_x_129) ;  /* 0xffffffac00f87947 */ /* 0x000fea000383ffff */
.L_x_40:
[----:B----4-:R-:W-:-:S07]  /*7530*/  MOV R0, UR5 ;  /* 0x0000000500007c02 */ /* 0x010fce0008000f00 */
.L_x_130:
[----:B-1----:R1:W2:Y:S02]  /*7540*/  SYNCS.PHASECHK.TRANS64.TRYWAIT P0, [R0+URZ], R3 ;  /* 0x00000003000075a7 */ /* 0x0022a400080011ff */
[----:B--2---:R-:W-:Y:S05]  /*7550*/  @!P0 NANOSLEEP.SYNCS 0x989680 ;  /* 0x009896800000895d */ /* 0x004fea0003900000 */
[----:B------:R-:W2:Y:S02]  /*7560*/  @!P0 SYNCS.PHASECHK.TRANS64 P0, [R0+URZ], R3 ;  /* 0x00000003000085a7 */ /* 0x000ea400080010ff */
[----:B--2---:R-:W-:Y:S05]  /*7570*/  @!P0 BRA `(.L_x_130) ;  /* 0xfffffffc00f08947 */ /* 0x004fea000383ffff */
[----:B------:R-:W-:Y:S05]  /*7580*/  BRA `(.L_x_131) ;  /* 0xffffffb000047947 */ /* 0x000fea000383ffff */
.L_x_41:
[----:B----4-:R-:W-:-:S07]  /*7590*/  MOV R0, UR5 ;  /* 0x0000000500007c02 */ /* 0x010fce0008000f00 */
.L_x_132:
[----:B-1----:R1:W2:Y:S02]  /*75a0*/  SYNCS.PHASECHK.TRANS64.TRYWAIT P0, [R0+URZ], R3 ;  /* 0x00000003000075a7 */ /* 0x0022a400080011ff */
[----:B--2---:R-:W-:Y:S05]  /*75b0*/  @!P0 NANOSLEEP.SYNCS 0x989680 ;  /* 0x009896800000895d */ /* 0x004fea0003900000 */
[----:B------:R-:W2:Y:S02]  /*75c0*/  @!P0 SYNCS.PHASECHK.TRANS64 P0, [R0+URZ], R3 ;  /* 0x00000003000085a7 */ /* 0x000ea400080010ff */
[----:B--2---:R-:W-:Y:S05]  /*75d0*/  @!P0 BRA `(.L_x_132) ;  /* 0xfffffffc00f08947 */ /* 0x004fea000383ffff */
[----:B------:R-:W-:Y:S05]  /*75e0*/  BRA `(.L_x_133) ;  /* 0xffffffb000107947 */ /* 0x000fea000383ffff */
.L_x_44:
[----:B-1----:R1:W2:Y:S02]  /*75f0*/  SYNCS.PHASECHK.TRANS64.TRYWAIT P0, [R0+URZ+0x110], R5 ;  /* 0x00011005000075a7 */ /* 0x0022a400080011ff */
[----:B--2---:R-:W-:Y:S05]  /*7600*/  @!P0 NANOSLEEP.SYNCS 0x989680 ;  /* 0x009896800000895d */ /* 0x004fea0003900000 */
[----:B------:R-:W2:Y:S02]  /*7610*/  @!P0 SYNCS.PHASECHK.TRANS64 P0, [R0+URZ+0x110], R5 ;  /* 0x00011005000085a7 */ /* 0x000ea400080010ff */
[----:B--2---:R-:W-:Y:S05]  /*7620*/  @!P0 BRA `(.L_x_44) ;  /* 0xfffffffc00f08947 */ /* 0x004fea000383ffff */
[----:B------:R-:W-:Y:S05]  /*7630*/  BRA `(.L_x_134) ;  /* 0xffffffb0006c7947 */ /* 0x000fea000383ffff */
.L_x_45:
[----:B------:R-:W-:-:S07]  /*7640*/  MOV R0, UR5 ;  /* 0x0000000500007c02 */ /* 0x000fce0008000f00 */
.L_x_135:
[----:B-1----:R1:W2:Y:S02]  /*7650*/  SYNCS.PHASECHK.TRANS64.TRYWAIT P0, [R0+URZ+0xc0], R5 ;  /* 0x0000c005000075a7 */ /* 0x0022a400080011ff */
[----:B--2---:R-:W-:Y:S05]  /*7660*/  @!P0 NANOSLEEP.SYNCS 0x989680 ;  /* 0x009896800000895d */ /* 0x004fea0003900000 */
[----:B------:R-:W2:Y:S02]  /*7670*/  @!P0 SYNCS.PHASECHK.TRANS64 P0, [R0+URZ+0xc0], R5 ;  /* 0x0000c005000085a7 */ /* 0x000ea400080010ff */
[----:B--2---:R-:W-:Y:S05]  /*7680*/  @!P0 BRA `(.L_x_135) ;  /* 0xfffffffc00f08947 */ /* 0x004fea000383ffff */
[----:B------:R-:W-:Y:S05]  /*7690*/  BRA `(.L_x_136) ;  /* 0xffffffb0007c7947 */ /* 0x000fea000383ffff */
.L_x_46:
[----:B-1----:R1:W2:Y:S02]  /*76a0*/  SYNCS.PHASECHK.TRANS64.TRYWAIT P1, [R0+URZ+0xb0], R5 ;  /* 0x0000b005000075a7 */ /* 0x0022a400080211ff */
[----:B--2---:R-:W-:Y:S05]  /*76b0*/  @!P1 NANOSLEEP.SYNCS 0x989680 ;  /* 0x009896800000995d */ /* 0x004fea0003900000 */
[----:B------:R-:W2:Y:S02]  /*76c0*/  @!P1 SYNCS.PHASECHK.TRANS64 P1, [R0+URZ+0xb0], R5 ;  /* 0x0000b005000095a7 */ /* 0x000ea400080210ff */
[----:B--2---:R-:W-:Y:S05]  /*76d0*/  @!P1 BRA `(.L_x_46) ;  /* 0xfffffffc00f09947 */ /* 0x004fea000383ffff */
[----:B------:R-:W-:Y:S05]  /*76e0*/  BRA `(.L_x_137) ;  /* 0xffffffb000ac7947 */ /* 0x000fea000383ffff */
.L_x_49:
[----:B------:R-:W-:-:S07]  /*76f0*/  MOV R0, UR5 ;  /* 0x0000000500007c02 */ /* 0x000fce0008000f00 */
.L_x_138:
[----:B-1----:R1:W2:Y:S02]  /*7700*/  SYNCS.PHASECHK.TRANS64.TRYWAIT P0, [R0+URZ+0xc0], R3 ;  /* 0x0000c003000075a7 */ /* 0x0022a400080011ff */
[----:B--2---:R-:W-:Y:S05]  /*7710*/  @!P0 NANOSLEEP.SYNCS 0x989680 ;  /* 0x009896800000895d */ /* 0x004fea0003900000 */
[----:B------:R-:W2:Y:S02]  /*7720*/  @!P0 SYNCS.PHASECHK.TRANS64 P0, [R0+URZ+0xc0], R3 ;  /* 0x0000c003000085a7 */ /* 0x000ea400080010ff */
[----:B--2---:R-:W-:Y:S05]  /*7730*/  @!P0 BRA `(.L_x_138) ;  /* 0xfffffffc00f08947 */ /* 0x004fea000383ffff */
[----:B------:R-:W-:Y:S05]  /*7740*/  BRA `(.L_x_48) ;  /* 0xffffffb400007947 */ /* 0x000fea000383ffff */
.L_x_56:
[----:B-1----:R1:W2:Y:S02]  /*7750*/  SYNCS.PHASECHK.TRANS64.TRYWAIT P1, [R0+URZ+0xb0], R5 ;  /* 0x0000b005000075a7 */ /* 0x0022a400080211ff */
[----:B--2---:R-:W-:Y:S05]  /*7760*/  @!P1 NANOSLEEP.SYNCS 0x989680 ;  /* 0x009896800000995d */ /* 0x004fea0003900000 */
[----:B------:R-:W2:Y:S02]  /*7770*/  @!P1 SYNCS.PHASECHK.TRANS64 P1, [R0+URZ+0xb0], R5 ;  /* 0x0000b005000095a7 */ /* 0x000ea400080210ff */
[----:B--2---:R-:W-:Y:S05]  /*7780*/  @!P1 BRA `(.L_x_56) ;  /* 0xfffffffc00f09947 */ /* 0x004fea000383ffff */
[----:B------:R-:W-:Y:S05]  /*7790*/  BRA `(.L_x_139) ;  /* 0xffffffb800707947 */ /* 0x000fea000383ffff */
.L_x_57:
[----:B------:R-:W-:-:S07]  /*77a0*/  MOV R3, UR7 ;  /* 0x0000000700037c02 */ /* 0x000fce0008000f00 */
.L_x_140:
[----:B-1----:R1:W2:Y:S02]  /*77b0*/  SYNCS.PHASECHK.TRANS64.TRYWAIT P0, [R3+URZ+0xf0], R0 ;  /* 0x0000f000030075a7 */ /* 0x0022a400080011ff */
[----:B--2---:R-:W-:Y:S05]  /*77c0*/  @!P0 NANOSLEEP.SYNCS 0x989680 ;  /* 0x009896800000895d */ /* 0x004fea0003900000 */
[----:B------:R-:W2:Y:S02]  /*77d0*/  @!P0 SYNCS.PHASECHK.TRANS64 P0, [R3+URZ+0xf0], R0 ;  /* 0x0000f000030085a7 */ /* 0x000ea400080010ff */
[----:B--2---:R-:W-:Y:S05]  /*77e0*/  @!P0 BRA `(.L_x_140) ;  /* 0xfffffffc00f08947 */ /* 0x004fea000383ffff */
[----:B------:R-:W-:Y:S05]  /*77f0*/  BRA `(.L_x_141) ;  /* 0xffffffb800c07947 */ /* 0x000fea000383ffff */
.L_x_60:
[----:B------:R-:W-:Y:S07]  /*7800*/  MOV R0, UR6 ;  /* 0x0000000600007c02 */ /* 0x000fee0008000f00 */
.L_x_142:
[----:B-1----:R1:W2:Y:S02]  /*7810*/  SYNCS.PHASECHK.TRANS64.TRYWAIT P0, [R0+URZ], R3 ;  /* 0x00000003000075a7 */ /* 0x0022a400080011ff */
[----:B--2---:R-:W-:Y:S05]  /*7820*/  @!P0 NANOSLEEP.SYNCS 0x989680 ;  /* 0x009896800000895d */ /* 0x004fea0003900000 */
[----:B------:R-:W2:Y:S02]  /*7830*/  @!P0 SYNCS.PHASECHK.TRANS64 P0, [R0+URZ], R3 ;  /* 0x00000003000085a7 */ /* 0x000ea400080010ff */
[----:B--2---:R-:W-:Y:S05]  /*7840*/  @!P0 BRA `(.L_x_142) ;  /* 0xfffffffc00f08947 */ /* 0x004fea000383ffff */
[----:B------:R-:W-:Y:S05]  /*7850*/  BRA `(.L_x_59) ;  /* 0xffffffb800dc7947 */ /* 0x000fea000383ffff */
.L_x_63:
[----:B------:R-:W-:-:S07]  /*7860*/  MOV R0, UR6 ;  /* 0x0000000600007c02 */ /* 0x000fce0008000f00 */
.L_x_143:
[----:B--2---:R2:W4:Y:S02]  /*7870*/  SYNCS.PHASECHK.TRANS64.TRYWAIT P0, [R0+URZ], R3 ;  /* 0x00000003000075a7 */ /* 0x00452400080011ff */
[----:B----4-:R-:W-:Y:S05]  /*7880*/  @!P0 NANOSLEEP.SYNCS 0x989680 ;  /* 0x009896800000895d */ /* 0x010fea0003900000 */
[----:B------:R-:W4:Y:S02]  /*7890*/  @!P0 SYNCS.PHASECHK.TRANS64 P0, [R0+URZ], R3 ;  /* 0x00000003000085a7 */ /* 0x000f2400080010ff */
[----:B----4-:R-:W-:Y:S05]  /*78a0*/  @!P0 BRA `(.L_x_143) ;  /* 0xfffffffc00f08947 */ /* 0x010fea000383ffff */
[----:B------:R-:W-:Y:S05]  /*78b0*/  BRA `(.L_x_144) ;  /* 0xffffffbc00b87947 */ /* 0x000fea000383ffff */
.L_x_64:
[----:B------:R-:W-:-:S07]  /*78c0*/  MOV R0, UR6 ;  /* 0x0000000600007c02 */ /* 0x000fce0008000f00 */
.L_x_145:
[----:B-1----:R1:W2:Y:S02]  /*78d0*/  SYNCS.PHASECHK.TRANS64.TRYWAIT P0, [R0+URZ], R3 ;  /* 0x00000003000075a7 */ /* 0x0022a400080011ff */
[----:B--2---:R-:W-:Y:S05]  /*78e0*/  @!P0 NANOSLEEP.SYNCS 0x989680 ;  /* 0x009896800000895d */ /* 0x004fea0003900000 */
[----:B------:R-:W2:Y:S02]  /*78f0*/  @!P0 SYNCS.PHASECHK.TRANS64 P0, [R0+URZ], R3 ;  /* 0x00000003000085a7 */ /* 0x000ea400080010ff */
[----:B--2---:R-:W-:Y:S05]  /*7900*/  @!P0 BRA `(.L_x_145) ;  /* 0xfffffffc00f08947 */ /* 0x004fea000383ffff */
[----:B------:R-:W-:Y:S05]  /*7910*/  BRA `(.L_x_146) ;  /* 0xffffffbc00c47947 */ /* 0x000fea000383ffff */
.L_x_65:
[----:B------:R-:W-:-:S07]  /*7920*/  MOV R0, UR6 ;  /* 0x0000000600007c02 */ /* 0x000fce0008000f00 */
.L_x_147:
[----:B-1----:R1:W2:Y:S02]  /*7930*/  SYNCS.PHASECHK.TRANS64.TRYWAIT P0, [R0+URZ], R3 ;  /* 0x00000003000075a7 */ /* 0x0022a400080011ff */
[----:B--2---:R-:W-:Y:S05]  /*7940*/  @!P0 NANOSLEEP.SYNCS 0x989680 ;  /* 0x009896800000895d */ /* 0x004fea0003900000 */
[----:B------:R-:W2:Y:S02]  /*7950*/  @!P0 SYNCS.PHASECHK.TRANS64 P0, [R0+URZ], R3 ;  /* 0x00000003000085a7 */ /* 0x000ea400080010ff */
[----:B--2---:R-:W-:Y:S05]  /*7960*/  @!P0 BRA `(.L_x_147) ;  /* 0xfffffffc00f08947 */ /* 0x004fea000383ffff */
[----:B------:R-:W-:Y:S05]  /*7970*/  BRA `(.L_x_148) ;  /* 0xffffffbc00d07947 */ /* 0x000fea000383ffff */
.L_x_66:
[----:B------:R-:W-:-:S07]  /*7980*/  MOV R0, UR7 ;  /* 0x0000000700007c02 */ /* 0x000fce0008000f00 */
.L_x_149:
[----:B-1----:R1:W2:Y:S02]  /*7990*/  SYNCS.PHASECHK.TRANS64.TRYWAIT P0, [R0+URZ], R3 ;  /* 0x00000003000075a7 */ /* 0x0022a400080011ff */
[----:B--2---:R-:W-:Y:S05]  /*79a0*/  @!P0 NANOSLEEP.SYNCS 0x989680 ;  /* 0x009896800000895d */ /* 0x004fea0003900000 */
[----:B------:R-:W2:Y:S02]  /*79b0*/  @!P0 SYNCS.PHASECHK.TRANS64 P0, [R0+URZ], R3 ;  /* 0x00000003000085a7 */ /* 0x000ea400080010ff */
[----:B--2---:R-:W-:Y:S05]  /*79c0*/  @!P0 BRA `(.L_x_149) ;  /* 0xfffffffc00f08947 */ /* 0x004fea000383ffff */
[----:B------:R-:W-:Y:S05]  /*79d0*/  BRA `(.L_x_150) ;  /* 0xffffffbc00dc7947 */ /* 0x000fea000383ffff */
.L_x_71:
[----:B--2---:R2:W3:Y:S02]  /*79e0*/  SYNCS.PHASECHK.TRANS64.TRYWAIT P0, [R0+URZ+0xb0], R3 ;  /* 0x0000b003000075a7 */ /* 0x0044e400080011ff */
[----:B---3--:R-:W-:Y:S05]  /*79f0*/  @!P0 NANOSLEEP.SYNCS 0x989680 ;  /* 0x009896800000895d */ /* 0x008fea0003900000 */
[----:B------:R-:W3:Y:S02]  /*7a00*/  @!P0 SYNCS.PHASECHK.TRANS64 P0, [R0+URZ+0xb0], R3 ;  /* 0x0000b003000085a7 */ /* 0x000ee400080010ff */
[----:B---3--:R-:W-:Y:S05]  /*7a10*/  @!P0 BRA `(.L_x_71) ;  /* 0xfffffffc00f08947 */ /* 0x008fea000383ffff */
[----:B------:R-:W-:Y:S05]  /*7a20*/  BRA `(.L_x_151) ;  /* 0xffffffc000d87947 */ /* 0x000fea000383ffff */
.L_x_74:
[----:B------:R-:W-:Y:S07]  /*7a30*/  MOV R0, UR7 ;  /* 0x0000000700007c02 */ /* 0x000fee0008000f00 */
.L_x_152:
[----:B--2---:R2:W3:Y:S02]  /*7a40*/  SYNCS.PHASECHK.TRANS64.TRYWAIT P0, [R0+URZ+0xa8], R3 ;  /* 0x0000a803000075a7 */ /* 0x0044e400080011ff */
[----:B---3--:R-:W-:Y:S05]  /*7a50*/  @!P0 NANOSLEEP.SYNCS 0x989680 ;  /* 0x009896800000895d */ /* 0x008fea0003900000 */
[----:B------:R-:W3:Y:S02]  /*7a60*/  @!P0 SYNCS.PHASECHK.TRANS64 P0, [R0+URZ+0xa8], R3 ;  /* 0x0000a803000085a7 */ /* 0x000ee400080010ff */
[----:B---3--:R-:W-:Y:S05]  /*7a70*/  @!P0 BRA `(.L_x_152) ;  /* 0xfffffffc00f08947 */ /* 0x008fea000383ffff */
[----:B------:R-:W-:Y:S05]  /*7a80*/  BRA `(.L_x_73) ;  /* 0xffffffc400b87947 */ /* 0x000fea000383ffff */
.L_x_77:
[----:B------:R-:W-:Y:S07]  /*7a90*/  MOV R0, UR15 ;  /* 0x0000000f00007c02 */ /* 0x000fee0008000f00 */
.L_x_153:
[----:B-1----:R1:W2:Y:S02]  /*7aa0*/  SYNCS.PHASECHK.TRANS64.TRYWAIT P0, [R0+URZ+0x88], R3 ;  /* 0x00008803000075a7 */ /* 0x0022a400080011ff */
[----:B--2---:R-:W-:Y:S05]  /*7ab0*/  @!P0 NANOSLEEP.SYNCS 0x989680 ;  /* 0x009896800000895d */ /* 0x004fea0003900000 */
[----:B------:R-:W2:Y:S02]  /*7ac0*/  @!P0 SYNCS.PHASECHK.TRANS64 P0, [R0+URZ+0x88], R3 ;  /* 0x00008803000085a7 */ /* 0x000ea400080010ff */
[----:B--2---:R-:W-:Y:S05]  /*7ad0*/  @!P0 BRA `(.L_x_153) ;  /* 0xfffffffc00f08947 */ /* 0x004fea000383ffff */
[----:B------:R-:W-:Y:S05]  /*7ae0*/  BRA `(.L_x_154) ;  /* 0xffffffc800307947 */ /* 0x000fea000383ffff */
.L_x_78:
[----:B------:R-:W-:Y:S07]  /*7af0*/  MOV R3, UR13 ;  /* 0x0000000d00037c02 */ /* 0x000fee0008000f00 */
.L_x_155:
[----:B-1----:R1:W2:Y:S02]  /*7b00*/  SYNCS.PHASECHK.TRANS64.TRYWAIT P0, [R3+URZ+0x88], R12 ;  /* 0x0000880c030075a7 */ /* 0x0022a400080011ff */
[----:B--2---:R-:W-:Y:S05]  /*7b10*/  @!P0 NANOSLEEP.SYNCS 0x989680 ;  /* 0x009896800000895d */ /* 0x004fea0003900000 */
[----:B------:R-:W2:Y:S02]  /*7b20*/  @!P0 SYNCS.PHASECHK.TRANS64 P0, [R3+URZ+0x88], R12 ;  /* 0x0000880c030085a7 */ /* 0x000ea400080010ff */
[----:B--2---:R-:W-:Y:S05]  /*7b30*/  @!P0 BRA `(.L_x_155) ;  /* 0xfffffffc00f08947 */ /* 0x004fea000383ffff */
[----:B------:R-:W-:Y:S05]  /*7b40*/  BRA `(.L_x_156) ;  /* 0xffffffc800d07947 */ /* 0x000fea000383ffff */
.L_x_80:
[----:B------:R-:W-:-:S07]  /*7b50*/  MOV R0, UR4 ;  /* 0x0000000400007c02 */ /* 0x000fce0008000f00 */
.L_x_157:
[----:B-1----:R1:W3:Y:S02]  /*7b60*/  SYNCS.PHASECHK.TRANS64.TRYWAIT P0, [R0+URZ], R3 ;  /* 0x00000003000075a7 */ /* 0x0022e400080011ff */
[----:B---3--:R-:W-:Y:S05]  /*7b70*/  @!P0 NANOSLEEP.SYNCS 0x989680 ;  /* 0x009896800000895d */ /* 0x008fea0003900000 */
[----:B------:R-:W3:Y:S02]  /*7b80*/  @!P0 SYNCS.PHASECHK.TRANS64 P0, [R0+URZ], R3 ;  /* 0x00000003000085a7 */ /* 0x000ee400080010ff */
[----:B---3--:R-:W-:Y:S05]  /*7b90*/  @!P0 BRA `(.L_x_157) ;  /* 0xfffffffc00f08947 */ /* 0x008fea000383ffff */
[----:B------:R-:W-:Y:S05]  /*7ba0*/  BRA `(.L_x_158) ;  /* 0xffffffcc005c7947 */ /* 0x000fea000383ffff */
.L_x_81:
[----:B------:R-:W-:-:S07]  /*7bb0*/  MOV R0, UR4 ;  /* 0x0000000400007c02 */ /* 0x000fce0008000f00 */
.L_x_159:
[----:B-1----:R1:W3:Y:S02]  /*7bc0*/  SYNCS.PHASECHK.TRANS64.TRYWAIT P0, [R0+URZ], R3 ;  /* 0x00000003000075a7 */ /* 0x0022e400080011ff */
[----:B---3--:R-:W-:Y:S05]  /*7bd0*/  @!P0 NANOSLEEP.SYNCS 0x989680 ;  /* 0x009896800000895d */ /* 0x008fea0003900000 */
[----:B------:R-:W3:Y:S02]  /*7be0*/  @!P0 SYNCS.PHASECHK.TRANS64 P0, [R0+URZ], R3 ;  /* 0x00000003000085a7 */ /* 0x000ee400080010ff */
[----:B---3--:R-:W-:Y:S05]  /*7bf0*/  @!P0 BRA `(.L_x_159) ;  /* 0xfffffffc00f08947 */ /* 0x008fea000383ffff */
[----:B------:R-:W-:Y:S05]  /*7c00*/  BRA `(.L_x_160) ;  /* 0xffffffcc00687947 */ /* 0x000fea000383ffff */
.L_x_83:
[----:B--2---:R2:W4:Y:S02]  /*7c10*/  SYNCS.PHASECHK.TRANS64.TRYWAIT P0, [R0+URZ+0xb0], R3 ;  /* 0x0000b003000075a7 */ /* 0x00452400080011ff */
[----:B----4-:R-:W-:Y:S05]  /*7c20*/  @!P0 NANOSLEEP.SYNCS 0x989680 ;  /* 0x009896800000895d */ /* 0x010fea0003900000 */
[----:B------:R-:W4:Y:S02]  /*7c30*/  @!P0 SYNCS.PHASECHK.TRANS64 P0, [R0+URZ+0xb0], R3 ;  /* 0x0000b003000085a7 */ /* 0x000f2400080010ff */
[----:B----4-:R-:W-:Y:S05]  /*7c40*/  @!P0 BRA `(.L_x_83) ;  /* 0xfffffffc00f08947 */ /* 0x010fea000383ffff */
[----:B------:R-:W-:Y:S05]  /*7c50*/  BRA `(.L_x_161) ;  /* 0xffffffd0005c7947 */ /* 0x000fea000383ffff */
.L_x_93:
[----:B-1----:R1:W3:Y:S02]  /*7c60*/  SYNCS.PHASECHK.TRANS64.TRYWAIT P1, [R0+URZ+0x70], R5 ;  /* 0x00007005000075a7 */ /* 0x0022e400080211ff */
[----:B---3--:R-:W-:Y:S05]  /*7c70*/  @!P1 NANOSLEEP.SYNCS 0x989680 ;  /* 0x009896800000995d */ /* 0x008fea0003900000 */
[----:B------:R-:W3:Y:S02]  /*7c80*/  @!P1 SYNCS.PHASECHK.TRANS64 P1, [R0+URZ+0x70], R5 ;  /* 0x00007005000095a7 */ /* 0x000ee400080210ff */
[----:B---3--:R-:W-:Y:S05]  /*7c90*/  @!P1 BRA `(.L_x_93) ;  /* 0xfffffffc00f09947 */ /* 0x008fea000383ffff */
[----:B------:R-:W-:Y:S05]  /*7ca0*/  BRA `(.L_x_92) ;  /* 0xffffffdc006c7947 */ /* 0x000fea000383ffff */
.L_x_95:
[----:B---3--:R3:W4:Y:S02]  /*7cb0*/  SYNCS.PHASECHK.TRANS64.TRYWAIT P0, [R84+URZ+0xd0], R7 ;  /* 0x0000d007540075a7 */ /* 0x00872400080011ff */
[----:B----4-:R-:W-:Y:S05]  /*7cc0*/  @!P0 NANOSLEEP.SYNCS 0x989680 ;  /* 0x009896800000895d */ /* 0x010fea0003900000 */
[----:B------:R-:W4:Y:S02]  /*7cd0*/  @!P0 SYNCS.PHASECHK.TRANS64 P0, [R84+URZ+0xd0], R7 ;  /* 0x0000d007540085a7 */ /* 0x000f2400080010ff */
[----:B----4-:R-:W-:Y:S05]  /*7ce0*/  @!P0 BRA `(.L_x_95) ;  /* 0xfffffffc00f08947 */ /* 0x010fea000383ffff */
[----:B------:R-:W-:Y:S05]  /*7cf0*/  BRA `(.L_x_94) ;  /* 0xffffffdc00e47947 */ /* 0x000fea000383ffff */
.L_x_106:
[----:B-1----:R1:W2:Y:S02]  /*7d00*/  SYNCS.PHASECHK.TRANS64.TRYWAIT P0, [R2+URZ+0x70], R5 ;  /* 0x00007005020075a7 */ /* 0x0022a400080011ff */
[----:B--2---:R-:W-:Y:S05]  /*7d10*/  @!P0 NANOSLEEP.SYNCS 0x989680 ;  /* 0x009896800000895d */ /* 0x004fea0003900000 */
[----:B------:R-:W2:Y:S02]  /*7d20*/  @!P0 SYNCS.PHASECHK.TRANS64 P0, [R2+URZ+0x70], R5 ;  /* 0x00007005020085a7 */ /* 0x000ea400080010ff */
[----:B--2---:R-:W-:Y:S05]  /*7d30*/  @!P0 BRA `(.L_x_106) ;  /* 0xfffffffc00f08947 */ /* 0x004fea000383ffff */
[----:B------:R-:W-:Y:S05]  /*7d40*/  BRA `(.L_x_105) ;  /* 0xffffffe8002c7947 */ /* 0x000fea000383ffff */
        .weak           $__internal_0_$__cuda_sm10x_tcgen05_guardrail_trap_col_being_dealloced_not_returned_by_alloc
        .type           $__internal_0_$__cuda_sm10x_tcgen05_guardrail_trap_col_being_dealloced_not_returned_by_alloc,@function
        .size           $__internal_0_$__cuda_sm10x_tcgen05_guardrail_trap_col_being_dealloced_not_returned_by_alloc,($__internal_1_$__cuda_sm10x_tcgen05_guardrail_trap_phase_invalid_during_alloc - $__internal_0_$__cuda_sm10x_tcgen05_guardrail_trap_col_being_dealloced_not_returned_by_alloc)
$__internal_0_$__cuda_sm10x_tcgen05_guardrail_trap_col_being_dealloced_not_returned_by_alloc:
[----:B------:R-:W-:Y:S05]  /*7d50*/  BPT.TRAP 0x1 ;  /* 0x000000040000795c */ /* 0x000fea0000300000 */
[----:B------:R-:W-:-:S04]  /*7d60*/  HFMA2 R3, -RZ, RZ, 0, 0 ;  /* 0x00000000ff037431 */ /* 0x000fc800000001ff */
[----:B------:R-:W-:Y:S05]  /*7d70*/  RET.REL.NODEC R2 `(_ZN7cutlass13device_kernelINS_4gemm6kernel13GemmUniversalIN4cute5tupleIJiiiiEEENS1_10collective13CollectiveMmaINS1_35MainloopSm100TmaUmmaWarpSpecializedILi7ELi2ELi4ENS5_IJNS4_1CILi1EEESB_SB_EEEEENS5_IJNSA_ILi64EEESE_NSA_ILi32EEEEEENS_10tfloat32_tENS5_IJlSB_lEEESH_SI_NS4_8TiledMMAINS4_8MMA_AtomIJNS4_17SM100_MMA_TF32_SSISH_SH_fLi64ELi64ELNS4_4UMMA5MajorE0ELSN_0ELNSM_7ScaleInE0ELSO_0EEEEEENS4_6LayoutISC_NS5_IJNSA_ILi0EEESS_SS_EEEEENS5_IJNS4_10UnderscoreESV_SV_EEEEENS4_13SM90_TMA_LOADENS4_14ComposedLayoutINS4_7SwizzleILi3ELi4ELi3EEENS4_18smem_ptr_flag_bitsILi32EEENSR_INS5_IJNSA_ILi8EEESF_EEENS5_IJSF_SB_EEEEEEEvNS4_8identityESY_S18_vS19_EENS_8epilogue10collective18CollectiveEpilogueINS1B_23Sm100TmaWarpSpecializedILi3ELi2ELi16ELb1ELb0EEEJSG_NS5_IJNSR_ISE_SB_EENSR_ISF_SB_EEEEESH_SI_SH_SI_NS1B_6fusion15FusionCallbacksIS1F_NS1J_17LinearCombinationISH_fSH_fLNS_15FloatRoundStyleE2EEESG_S1I_JEEENS4_5SM1004TMEM4LOAD26SM100_TMEM_LOAD_16dp128b8xESY_S18_NS4_17SM75_U32x4_LDSM_NENS4_14SM90_TMA_STOREES18_NS4_17SM90_U32x4_STSM_NENS4_39AutoVectorizingCopyWithAssumedAlignmentILi128EEEEEEvvEEEEvNT_6ParamsE) ;  /* 0xffffff8002a07950 */ /* 0x000fea0003c3ffff */
        .weak           $__internal_1_$__cuda_sm10x_tcgen05_guardrail_trap_phase_invalid_during_alloc
        .type           $__internal_1_$__cuda_sm10x_tcgen05_guardrail_trap_phase_invalid_during_alloc,@function
        .size           $__internal_1_$__cuda_sm10x_tcgen05_guardrail_trap_phase_invalid_during_alloc,($__internal_2_$__cuda_sm10x_tcgen05_guardrail_trap_unallocated_columns_being_dealloced - $__internal_1_$__cuda_sm10x_tcgen05_guardrail_trap_phase_invalid_during_alloc)
$__internal_1_$__cuda_sm10x_tcgen05_guardrail_trap_phase_invalid_during_alloc:
[----:B------:R-:W-:Y:S05]  /*7d80*/  BPT.TRAP 0x1 ;  /* 0x000000040000795c */ /* 0x000fea0000300000 */
[----:B------:R-:W-:-:S04]  /*7d90*/  MOV R3, 0x0 ;  /* 0x0000000000037802 */ /* 0x000fc80000000f00 */
[----:B------:R-:W-:Y:S05]  /*7da0*/  RET.REL.NODEC R2 `(_ZN7cutlass13device_kernelINS_4gemm6kernel13GemmUniversalIN4cute5tupleIJiiiiEEENS1_10collective13CollectiveMmaINS1_35MainloopSm100TmaUmmaWarpSpecializedILi7ELi2ELi4ENS5_IJNS4_1CILi1EEESB_SB_EEEEENS5_IJNSA_ILi64EEESE_NSA_ILi32EEEEEENS_10tfloat32_tENS5_IJlSB_lEEESH_SI_NS4_8TiledMMAINS4_8MMA_AtomIJNS4_17SM100_MMA_TF32_SSISH_SH_fLi64ELi64ELNS4_4UMMA5MajorE0ELSN_0ELNSM_7ScaleInE0ELSO_0EEEEEENS4_6LayoutISC_NS5_IJNSA_ILi0EEESS_SS_EEEEENS5_IJNS4_10UnderscoreESV_SV_EEEEENS4_13SM90_TMA_LOADENS4_14ComposedLayoutINS4_7SwizzleILi3ELi4ELi3EEENS4_18smem_ptr_flag_bitsILi32EEENSR_INS5_IJNSA_ILi8EEESF_EEENS5_IJSF_SB_EEEEEEEvNS4_8identityESY_S18_vS19_EENS_8epilogue10collective18CollectiveEpilogueINS1B_23Sm100TmaWarpSpecializedILi3ELi2ELi16ELb1ELb0EEEJSG_NS5_IJNSR_ISE_SB_EENSR_ISF_SB_EEEEESH_SI_SH_SI_NS1B_6fusion15FusionCallbacksIS1F_NS1J_17LinearCombinationISH_fSH_fLNS_15FloatRoundStyleE2EEESG_S1I_JEEENS4_5SM1004TMEM4LOAD26SM100_TMEM_LOAD_16dp128b8xESY_S18_NS4_17SM75_U32x4_LDSM_NENS4_14SM90_TMA_STOREES18_NS4_17SM90_U32x4_STSM_NENS4_39AutoVectorizingCopyWithAssumedAlignmentILi128EEEEEEvvEEEEvNT_6ParamsE) ;  /* 0xffffff8002947950 */ /* 0x000fea0003c3ffff */
        .weak           $__internal_2_$__cuda_sm10x_tcgen05_guardrail_trap_unallocated_columns_being_dealloced
        .type           $__internal_2_$__cuda_sm10x_tcgen05_guardrail_trap_unallocated_columns_being_dealloced,@function
        .size           $__internal_2_$__cuda_sm10x_tcgen05_guardrail_trap_unallocated_columns_being_dealloced,(.L_x_163 - $__internal_2_$__cuda_sm10x_tcgen05_guardrail_trap_unallocated_columns_being_dealloced)
$__internal_2_$__cuda_sm10x_tcgen05_guardrail_trap_unallocated_columns_being_dealloced:
[----:B------:R-:W-:Y:S05]  /*7db0*/  BPT.TRAP 0x1 ;  /* 0x000000040000795c */ /* 0x000fea0000300000 */
[----:B------:R-:W-:-:S04]  /*7dc0*/  HFMA2 R3, -RZ, RZ, 0, 0 ;  /* 0x00000000ff037431 */ /* 0x000fc800000001ff */
[----:B------:R-:W-:Y:S05]  /*7dd0*/  RET.REL.NODEC R2 `(_ZN7cutlass13device_kernelINS_4gemm6kernel13GemmUniversalIN4cute5tupleIJiiiiEEENS1_10collective13CollectiveMmaINS1_35MainloopSm100TmaUmmaWarpSpecializedILi7ELi2ELi4ENS5_IJNS4_1CILi1EEESB_SB_EEEEENS5_IJNSA_ILi64EEESE_NSA_ILi32EEEEEENS_10tfloat32_tENS5_IJlSB_lEEESH_SI_NS4_8TiledMMAINS4_8MMA_AtomIJNS4_17SM100_MMA_TF32_SSISH_SH_fLi64ELi64ELNS4_4UMMA5MajorE0ELSN_0ELNSM_7ScaleInE0ELSO_0EEEEEENS4_6LayoutISC_NS5_IJNSA_ILi0EEESS_SS_EEEEENS5_IJNS4_10UnderscoreESV_SV_EEEEENS4_13SM90_TMA_LOADENS4_14ComposedLayoutINS4_7SwizzleILi3ELi4ELi3EEENS4_18smem_ptr_flag_bitsILi32EEENSR_INS5_IJNSA_ILi8EEESF_EEENS5_IJSF_SB_EEEEEEEvNS4_8identityESY_S18_vS19_EENS_8epilogue10collective18CollectiveEpilogueINS1B_23Sm100TmaWarpSpecializedILi3ELi2ELi16ELb1ELb0EEEJSG_NS5_IJNSR_ISE_SB_EENSR_ISF_SB_EEEEESH_SI_SH_SI_NS1B_6fusion15FusionCallbacksIS1F_NS1J_17LinearCombinationISH_fSH_fLNS_15FloatRoundStyleE2EEESG_S1I_JEEENS4_5SM1004TMEM4LOAD26SM100_TMEM_LOAD_16dp128b8xESY_S18_NS4_17SM75_U32x4_LDSM_NENS4_14SM90_TMA_STOREES18_NS4_17SM90_U32x4_STSM_NENS4_39AutoVectorizingCopyWithAssumedAlignmentILi128EEEEEEvvEEEEvNT_6ParamsE) ;  /* 0xffffff8002887950 */ /* 0x000fea0003c3ffff */
.L_x_162:
[----:B------:R-:W-:-:S00]  /*7de0*/  BRA `(.L_x_162) ;  /* 0xfffffffc00fc7947 */ /* 0x000fc0000383ffff */
[----:B------:R-:W-:-:S00]  /*7df0*/  NOP ;  /* 0x0000000000007918 */ /* 0x000fc00000000000 */
        /* <DEDUP_REMOVED lines=8> */
.L_x_163:


//--------------------- .nv.global.init           --------------------------
	.section	.nv.global.init,"aw",@progbits
.nv.global.init:
	.type		$str$27,@object
	.size		$str$27,($str$28 - $str$27)
$str$27:
        /*0000*/ 	.byte	0x28, 0x61, 0x64, 0x64, 0x72, 0x65, 0x73, 0x73, 0x20, 0x26, 0x20, 0x6d, 0x61, 0x73, 0x6b, 0x29
        /*0010*/ 	.byte	0x20, 0x3d, 0x3d, 0x20, 0x30, 0x00
	.type		$str$28,@object
	.size		$str$28,($str$26 - $str$28)
$str$28:
        /*0016*/ 	.byte	0x2f, 0x74, 0x6d, 0x70, 0x2f, 0x63, 0x75, 0x74, 0x6c, 0x61, 0x73, 0x73, 0x5f, 0x73, 0x77, 0x65
        /*0026*/ 	.byte	0x65, 0x70, 0x5f, 0x73, 0x72, 0x63, 0x2f, 0x69, 0x6e, 0x63, 0x6c, 0x75, 0x64, 0x65, 0x2f, 0x63
        /*0036*/ 	.byte	0x75, 0x74, 0x65, 0x2f, 0x70, 0x6f, 0x69, 0x6e, 0x74, 0x65, 0x72, 0x5f, 0x66, 0x6c, 0x61, 0x67
        /*0046*/ 	.byte	0x67, 0x65, 0x64, 0x2e, 0x68, 0x70, 0x70, 0x00
	.type		$str$26,@object
	.size		$str$26,($str$25 - $str$26)
$str$26:
        /*004e*/ 	.byte	0x2f, 0x74, 0x6d, 0x70, 0x2f, 0x63, 0x75, 0x74, 0x6c, 0x61, 0x73, 0x73, 0x5f, 0x73, 0x77, 0x65
        /*005e*/ 	.byte	0x65, 0x70, 0x5f, 0x73, 0x72, 0x63, 0x2f, 0x69, 0x6e, 0x63, 0x6c, 0x75, 0x64, 0x65, 0x2f, 0x63
        /*006e*/ 	.byte	0x75, 0x74, 0x65, 0x2f, 0x61, 0x74, 0x6f, 0x6d, 0x2f, 0x63, 0x6f, 0x70, 0x79, 0x5f, 0x74, 0x72
        /*007e*/ 	.byte	0x61, 0x69, 0x74, 0x73, 0x5f, 0x73, 0x6d, 0x31, 0x30, 0x30, 0x2e, 0x68, 0x70, 0x70, 0x00
	.type		$str$25,@object
	.size		$str$25,(__unnamed_1 - $str$25)
$str$25:
        /*008d*/ 	.byte	0x28, 0x28, 0x75, 0x69, 0x6e, 0x74, 0x33, 0x32, 0x5f, 0x74, 0x28, 0x74, 0x68, 0x72, 0x65, 0x61
        /*009d*/ 	.byte	0x64, 0x49, 0x64, 0x78, 0x2e, 0x78, 0x29, 0x20, 0x2f, 0x20, 0x33, 0x32, 0x29, 0x20, 0x25, 0x20
        /*00ad*/ 	.byte	0x34, 0x29, 0x20, 0x3d, 0x3d, 0x20, 0x28, 0x28, 0x28, 0x74, 0x6d, 0x65, 0x6d, 0x5f, 0x61, 0x64
        /*00bd*/ 	.byte	0x64, 0x72, 0x20, 0x3e, 0x3e, 0x20, 0x31, 0x36, 0x29, 0x20, 0x2f, 0x20, 0x33, 0x32, 0x29, 0x20
        /*00cd*/ 	.byte	0x25, 0x20, 0x34, 0x29, 0x00
	.type		__unnamed_1,@object
	.size		__unnamed_1,(__unnamed_2 - __unnamed_1)
__unnamed_1:
        /*00d2*/ 	.byte	0x61, 0x75, 0x74, 0x6f, 0x20, 0x63, 0x75, 0x74, 0x65, 0x3a, 0x3a, 0x61, 0x73, 0x5f, 0x70, 0x6f
        /* <DEDUP_REMOVED lines=24> */
        /*0262*/ 	.byte	0x30, 0x34, 0x38, 0x3e, 0x3e, 0x3e, 0x3e, 0x5d, 0x00
	.type		__unnamed_2,@object
	.size		__unnamed_2,(.L_2 - __unnamed_2)
__unnamed_2:
        /* <DEDUP_REMOVED lines=45> */
        /*053b*/ 	.byte	0x3e, 0x3e, 0x3e, 0x5d, 0x00
.L_2:


//--------------------- .nv.shared._ZN7cutlass13device_kernelINS_4gemm6kernel13GemmUniversalIN4cute5tupleIJiiiiEEENS1_10collective13CollectiveMmaINS1_35MainloopSm100TmaUmmaWarpSpecializedILi7ELi2ELi4ENS5_IJNS4_1CILi1EEESB_SB_EEEEENS5_IJNSA_ILi64EEESE_NSA_ILi32EEEEEENS_10tfloat32_tENS5_IJlSB_lEEESH_SI_NS4_8TiledMMAINS4_8MMA_AtomIJNS4_17SM100_MMA_TF32_SSISH_SH_fLi64ELi64ELNS4_4UMMA5MajorE0ELSN_0ELNSM_7ScaleInE0ELSO_0EEEEEENS4_6LayoutISC_NS5_IJNSA_ILi0EEESS_SS_EEEEENS5_IJNS4_10UnderscoreESV_SV_EEEEENS4_13SM90_TMA_LOADENS4_14ComposedLayoutINS4_7SwizzleILi3ELi4ELi3EEENS4_18smem_ptr_flag_bitsILi32EEENSR_INS5_IJNSA_ILi8EEESF_EEENS5_IJSF_SB_EEEEEEEvNS4_8identityESY_S18_vS19_EENS_8epilogue10collective18CollectiveEpilogueINS1B_23Sm100TmaWarpSpecializedILi3ELi2ELi16ELb1ELb0EEEJSG_NS5_IJNSR_ISE_SB_EENSR_ISF_SB_EEEEESH_SI_SH_SI_NS1B_6fusion15FusionCallbacksIS1F_NS1J_17LinearCombinationISH_fSH_fLNS_15FloatRoundStyleE2EEESG_S1I_JEEENS4_5SM1004TMEM4LOAD26SM100_TMEM_LOAD_16dp128b8xESY_S18_NS4_17SM75_U32x4_LDSM_NENS4_14SM90_TMA_STOREES18_NS4_17SM90_U32x4_STSM_NENS4_39AutoVectorizingCopyWithAssumedAlignmentILi128EEEEEEvvEEEEvNT_6ParamsE --------------------------
	.section	.nv.shared._ZN7cutlass13device_kernelINS_4gemm6kernel13GemmUniversalIN4cute5tupleIJiiiiEEENS1_10collective13CollectiveMmaINS1_35MainloopSm100TmaUmmaWarpSpecializedILi7ELi2ELi4ENS5_IJNS4_1CILi1EEESB_SB_EEEEENS5_IJNSA_ILi64EEESE_NSA_ILi32EEEEEENS_10tfloat32_tENS5_IJlSB_lEEESH_SI_NS4_8TiledMMAINS4_8MMA_AtomIJNS4_17SM100_MMA_TF32_SSISH_SH_fLi64ELi64ELNS4_4UMMA5MajorE0ELSN_0ELNSM_7ScaleInE0ELSO_0EEEEEENS4_6LayoutISC_NS5_IJNSA_ILi0EEESS_SS_EEEEENS5_IJNS4_10UnderscoreESV_SV_EEEEENS4_13SM90_TMA_LOADENS4_14ComposedLayoutINS4_7SwizzleILi3ELi4ELi3EEENS4_18smem_ptr_flag_bitsILi32EEENSR_INS5_IJNSA_ILi8EEESF_EEENS5_IJSF_SB_EEEEEEEvNS4_8identityESY_S18_vS19_EENS_8epilogue10collective18CollectiveEpilogueINS1B_23Sm100TmaWarpSpecializedILi3ELi2ELi16ELb1ELb0EEEJSG_NS5_IJNSR_ISE_SB_EENSR_ISF_SB_EEEEESH_SI_SH_SI_NS1B_6fusion15FusionCallbacksIS1F_NS1J_17LinearCombinationISH_fSH_fLNS_15FloatRoundStyleE2EEESG_S1I_JEEENS4_5SM1004TMEM4LOAD26SM100_TMEM_LOAD_16dp128b8xESY_S18_NS4_17SM75_U32x4_LDSM_NENS4_14SM90_TMA_STOREES18_NS4_17SM90_U32x4_STSM_NENS4_39AutoVectorizingCopyWithAssumedAlignmentILi128EEEEEEvvEEEEvNT_6ParamsE,"aw",@nobits
	.sectionflags	@""
	.align	16
	.zero		1024


//--------------------- .nv.shared.reserved.0     --------------------------
	.section	.nv.shared.reserved.0,"aw",@nobits
	.weak		__nv_reservedSMEM_offset_0_alias
	.size		__nv_reservedSMEM_offset_0_alias, 0, 64
	.other		__nv_reservedSMEM_offset_0_alias,@"STO_CUDA_RESERVED_SHARED STV_DEFAULT"
__nv_reservedSMEM_offset_0_alias:
	.zero		0
.nv.shared.reserved.0:
	.zero		64
	.weak		__nv_reservedSMEM_tcgen05_partition
	.type		__nv_reservedSMEM_tcgen05_partition,@object
	.size		__nv_reservedSMEM_tcgen05_partition,(.L_0 - __nv_reservedSMEM_tcgen05_partition)
__nv_reservedSMEM_tcgen05_partition:
	.zero		32
.L_0:


//--------------------- .nv.global                --------------------------
	.section	.nv.global,"aw",@nobits
.nv.global:
	.type		_ZN40_INTERNAL_8c54fd83_4_k_cu_a15ddac7_214944cute1_E,@object
	.size		_ZN40_INTERNAL_8c54fd83_4_k_cu_a15ddac7_214944cute1_E,(_ZN40_INTERNAL_8c54fd83_4_k_cu_a15ddac7_214944cuda3std3__45__cpo6cbeginE - _ZN40_INTERNAL_8c54fd83_4_k_cu_a15ddac7_214944cute1_E)
_ZN40_INTERNAL_8c54fd83_4_k_cu_a15ddac7_214944cute1_E:
	.zero		1
	.type		_ZN40_INTERNAL_8c54fd83_4_k_cu_a15ddac7_214944cuda3std3__45__cpo6cbeginE,@object
	.size		_ZN40_INTERNAL_8c54fd83_4_k_cu_a15ddac7_214944cuda3std3__45__cpo6cbeginE,(_ZN40_INTERNAL_8c54fd83_4_k_cu_a15ddac7_214944cuda3std3__48in_placeE - _ZN40_INTERNAL_8c54fd83_4_k_cu_a15ddac7_214944cuda3std3__45__cpo6cbeginE)
_ZN40_INTERNAL_8c54fd83_4_k_cu_a15ddac7_214944cuda3std3__45__cpo6cbeginE:
	.zero		1
	.type		_ZN40_INTERNAL_8c54fd83_4_k_cu_a15ddac7_214944cuda3std3__48in_placeE,@object
	.size		_ZN40_INTERNAL_8c54fd83_4_k_cu_a15ddac7_214944cuda3std3__48in_placeE,(_ZN40_INTERNAL_8c54fd83_4_k_cu_a15ddac7_214944cuda3std6ranges3__45__cpo9iter_moveE - _ZN40_INTERNAL_8c54fd83_4_k_cu_a15ddac7_214944cuda3std3__48in_placeE)
_ZN40_INTERNAL_8c54fd83_4_k_cu_a15ddac7_214944cuda3std3__48in_placeE:
	.zero		1
	.type		_ZN40_INTERNAL_8c54fd83_4_k_cu_a15ddac7_214944cuda3std6ranges3__45__cpo9iter_moveE,@object
	.size		_ZN40_INTERNAL_8c54fd83_4_k_cu_a15ddac7_214944cuda3std6ranges3__45__cpo9iter_moveE,(_ZN40_INTERNAL_8c54fd83_4_k_cu_a15ddac7_214944cuda3std3__45__cpo5beginE - _ZN40_INTERNAL_8c54fd83_4_k_cu_a15ddac7_214944cuda3std6ranges3__45__cpo9iter_moveE)
_ZN40_INTERNAL_8c54fd83_4_k_cu_a15ddac7_214944cuda3std6ranges3__45__cpo9iter_moveE:
	.zero		1
	.type		_ZN40_INTERNAL_8c54fd83_4_k_cu_a15ddac7_214944cuda3std3__45__cpo5beginE,@object
	.size		_ZN40_INTERNAL_8c54fd83_4_k_cu_a15ddac7_214944cuda3std3__45__cpo5beginE,(_ZN40_INTERNAL_8c54fd83_4_k_cu_a15ddac7_214944cuda3std3__442_GLOBAL__N__8c54fd83_4_k_cu_a15ddac7_214946ignoreE - _ZN40_INTERNAL_8c54fd83_4_k_cu_a15ddac7_214944cuda3std3__45__cpo5beginE)
_ZN40_INTERNAL_8c54fd83_4_k_cu_a15ddac7_214944cuda3std3__45__cpo5beginE:
	.zero		1
	.type		_ZN40_INTERNAL_8c54fd83_4_k_cu_a15ddac7_214944cuda3std3__442_GLOBAL__N__8c54fd83_4_k_cu_a15ddac7_214946ignoreE,@object
	.size		_ZN40_INTERNAL_8c54fd83_4_k_cu_a15ddac7_214944cuda3std3__442_GLOBAL__N__8c54fd83_4_k_cu_a15ddac7_214946ignoreE,(_ZN40_INTERNAL_8c54fd83_4_k_cu_a15ddac7_214944cute7productE - _ZN40_INTERNAL_8c54fd83_4_k_cu_a15ddac7_214944cuda3std3__442_GLOBAL__N__8c54fd83_4_k_cu_a15ddac7_214946ignoreE)
_ZN40_INTERNAL_8c54fd83_4_k_cu_a15ddac7_214944cuda3std3__442_GLOBAL__N__8c54fd83_4_k_cu_a15ddac7_214946ignoreE:
	.zero		1
	.type		_ZN40_INTERNAL_8c54fd83_4_k_cu_a15ddac7_214944cute7productE,@object
	.size		_ZN40_INTERNAL_8c54fd83_4_k_cu_a15ddac7_214944cute7productE,(_ZN40_INTERNAL_8c54fd83_4_k_cu_a15ddac7_214944cuda3std3__45__cpo3endE - _ZN40_INTERNAL_8c54fd83_4_k_cu_a15ddac7_214944cute7productE)
_ZN40_INTERNAL_8c54fd83_4_k_cu_a15ddac7_214944cute7productE:
	.zero		1
	.type		_ZN40_INTERNAL_8c54fd83_4_k_cu_a15ddac7_214944cuda3std3__45__cpo3endE,@object
	.size		_ZN40_INTERNAL_8c54fd83_4_k_cu_a15ddac7_214944cuda3std3__45__cpo3endE,(_ZN40_INTERNAL_8c54fd83_4_k_cu_a15ddac7_214944cuda3std3__419piecewise_constructE - _ZN40_INTERNAL_8c54fd83_4_k_cu_a15ddac7_214944cuda3std3__45__cpo3endE)
_ZN40_INTERNAL_8c54fd83_4_k_cu_a15ddac7_214944cuda3std3__45__cpo3endE:
	.zero		1
	.type		_ZN40_INTERNAL_8c54fd83_4_k_cu_a15ddac7_214944cuda3std3__419piecewise_constructE,@object
	.size		_ZN40_INTERNAL_8c54fd83_4_k_cu_a15ddac7_214944cuda3std3__419piecewise_constructE,(_ZN40_INTERNAL_8c54fd83_4_k_cu_a15ddac7_214944cuda3std3__45__cpo4cendE - _ZN40_INTERNAL_8c54fd83_4_k_cu_a15ddac7_214944cuda3std3__419piecewise_constructE)
_ZN40_INTERNAL_8c54fd83_4_k_cu_a15ddac7_214944cuda3std3__419piecewise_constructE:
	.zero		1
	.type		_ZN40_INTERNAL_8c54fd83_4_k_cu_a15ddac7_214944cuda3std3__45__cpo4cendE,@object
	.size		_ZN40_INTERNAL_8c54fd83_4_k_cu_a15ddac7_214944cuda3std3__45__cpo4cendE,(_ZN40_INTERNAL_8c54fd83_4_k_cu_a15ddac7_214944cuda3std6ranges3__45__cpo4swapE - _ZN40_INTERNAL_8c54fd83_4_k_cu_a15ddac7_214944cuda3std3__45__cpo4cendE)
_ZN40_INTERNAL_8c54fd83_4_k_cu_a15ddac7_214944cuda3std3__45__cpo4cendE:
	.zero		1
	.type		_ZN40_INTERNAL_8c54fd83_4_k_cu_a15ddac7_214944cuda3std6ranges3__45__cpo4swapE,@object
	.size		_ZN40_INTERNAL_8c54fd83_4_k_cu_a15ddac7_214944cuda3std6ranges3__45__cpo4swapE,(.L_10 - _ZN40_INTERNAL_8c54fd83_4_k_cu_a15ddac7_214944cuda3std6ranges3__45__cpo4swapE)
_ZN40_INTERNAL_8c54fd83_4_k_cu_a15ddac7_214944cuda3std6ranges3__45__cpo4swapE:
	.zero		1
.L_10:


//--------------------- .nv.constant0._ZN7cutlass13device_kernelINS_4gemm6kernel13GemmUniversalIN4cute5tupleIJiiiiEEENS1_10collective13CollectiveMmaINS1_35MainloopSm100TmaUmmaWarpSpecializedILi7ELi2ELi4ENS5_IJNS4_1CILi1EEESB_SB_EEEEENS5_IJNSA_ILi64EEESE_NSA_ILi32EEEEEENS_10tfloat32_tENS5_IJlSB_lEEESH_SI_NS4_8TiledMMAINS4_8MMA_AtomIJNS4_17SM100_MMA_TF32_SSISH_SH_fLi64ELi64ELNS4_4UMMA5MajorE0ELSN_0ELNSM_7ScaleInE0ELSO_0EEEEEENS4_6LayoutISC_NS5_IJNSA_ILi0EEESS_SS_EEEEENS5_IJNS4_10UnderscoreESV_SV_EEEEENS4_13SM90_TMA_LOADENS4_14ComposedLayoutINS4_7SwizzleILi3ELi4ELi3EEENS4_18smem_ptr_flag_bitsILi32EEENSR_INS5_IJNSA_ILi8EEESF_EEENS5_IJSF_SB_EEEEEEEvNS4_8identityESY_S18_vS19_EENS_8epilogue10collective18CollectiveEpilogueINS1B_23Sm100TmaWarpSpecializedILi3ELi2ELi16ELb1ELb0EEEJSG_NS5_IJNSR_ISE_SB_EENSR_ISF_SB_EEEEESH_SI_SH_SI_NS1B_6fusion15FusionCallbacksIS1F_NS1J_17LinearCombinationISH_fSH_fLNS_15FloatRoundStyleE2EEESG_S1I_JEEENS4_5SM1004TMEM4LOAD26SM100_TMEM_LOAD_16dp128b8xESY_S18_NS4_17SM75_U32x4_LDSM_NENS4_14SM90_TMA_STOREES18_NS4_17SM90_U32x4_STSM_NENS4_39AutoVectorizingCopyWithAssumedAlignmentILi128EEEEEEvvEEEEvNT_6ParamsE --------------------------
	.section	.nv.constant0._ZN7cutlass13device_kernelINS_4gemm6kernel13GemmUniversalIN4cute5tupleIJiiiiEEENS1_10collective13CollectiveMmaINS1_35MainloopSm100TmaUmmaWarpSpecializedILi7ELi2ELi4ENS5_IJNS4_1CILi1EEESB_SB_EEEEENS5_IJNSA_ILi64EEESE_NSA_ILi32EEEEEENS_10tfloat32_tENS5_IJlSB_lEEESH_SI_NS4_8TiledMMAINS4_8MMA_AtomIJNS4_17SM100_MMA_TF32_SSISH_SH_fLi64ELi64ELNS4_4UMMA5MajorE0ELSN_0ELNSM_7ScaleInE0ELSO_0EEEEEENS4_6LayoutISC_NS5_IJNSA_ILi0EEESS_SS_EEEEENS5_IJNS4_10UnderscoreESV_SV_EEEEENS4_13SM90_TMA_LOADENS4_14ComposedLayoutINS4_7SwizzleILi3ELi4ELi3EEENS4_18smem_ptr_flag_bitsILi32EEENSR_INS5_IJNSA_ILi8EEESF_EEENS5_IJSF_SB_EEEEEEEvNS4_8identityESY_S18_vS19_EENS_8epilogue10collective18CollectiveEpilogueINS1B_23Sm100TmaWarpSpecializedILi3ELi2ELi16ELb1ELb0EEEJSG_NS5_IJNSR_ISE_SB_EENSR_ISF_SB_EEEEESH_SI_SH_SI_NS1B_6fusion15FusionCallbacksIS1F_NS1J_17LinearCombinationISH_fSH_fLNS_15FloatRoundStyleE2EEESG_S1I_JEEENS4_5SM1004TMEM4LOAD26SM100_TMEM_LOAD_16dp128b8xESY_S18_NS4_17SM75_U32x4_LDSM_NENS4_14SM90_TMA_STOREES18_NS4_17SM90_U32x4_STSM_NENS4_39AutoVectorizingCopyWithAssumedAlignmentILi128EEEEEEvvEEEEvNT_6ParamsE,"a",@progbits
	.sectionflags	@""
	.align	4
.nv.constant0._ZN7cutlass13device_kernelINS_4gemm6kernel13GemmUniversalIN4cute5tupleIJiiiiEEENS1_10collective13CollectiveMmaINS1_35MainloopSm100TmaUmmaWarpSpecializedILi7ELi2ELi4ENS5_IJNS4_1CILi1EEESB_SB_EEEEENS5_IJNSA_ILi64EEESE_NSA_ILi32EEEEEENS_10tfloat32_tENS5_IJlSB_lEEESH_SI_NS4_8TiledMMAINS4_8MMA_AtomIJNS4_17SM100_MMA_TF32_SSISH_SH_fLi64ELi64ELNS4_4UMMA5MajorE0ELSN_0ELNSM_7ScaleInE0ELSO_0EEEEEENS4_6LayoutISC_NS5_IJNSA_ILi0EEESS_SS_EEEEENS5_IJNS4_10UnderscoreESV_SV_EEEEENS4_13SM90_TMA_LOADENS4_14ComposedLayoutINS4_7SwizzleILi3ELi4ELi3EEENS4_18smem_ptr_flag_bitsILi32EEENSR_INS5_IJNSA_ILi8EEESF_EEENS5_IJSF_SB_EEEEEEEvNS4_8identityESY_S18_vS19_EENS_8epilogue10collective18CollectiveEpilogueINS1B_23Sm100TmaWarpSpecializedILi3ELi2ELi16ELb1ELb0EEEJSG_NS5_IJNSR_ISE_SB_EENSR_ISF_SB_EEEEESH_SI_SH_SI_NS1B_6fusion15FusionCallbacksIS1F_NS1J_17LinearCombinationISH_fSH_fLNS_15FloatRoundStyleE2EEESG_S1I_JEEENS4_5SM1004TMEM4LOAD26SM100_TMEM_LOAD_16dp128b8xESY_S18_NS4_17SM75_U32x4_LDSM_NENS4_14SM90_TMA_STOREES18_NS4_17SM90_U32x4_STSM_NENS4_39AutoVectorizingCopyWithAssumedAlignmentILi128EEEEEEvvEEEEvNT_6ParamsE:
	.zero		2944


//--------------------- SYMBOLS --------------------------

	.type		.nv.reservedSmem.offset0,@object
	.size		.nv.reservedSmem.offset0,0x4
	.type		.nv.reservedSmem.cap,@object
	.size		.nv.reservedSmem.cap,0x4
	.type		__assertfail,@function
